//
// Generated by NVIDIA NVVM Compiler
//
// Compiler Build ID: CL-36424714
// Cuda compilation tools, release 13.0, V13.0.88
// Based on NVVM 20.0.0
//

.version 9.0
.target sm_100
.address_size 64

	// .globl	_Z9TransposePiS_S_iiS_S_

.visible .entry _Z9TransposePiS_S_iiS_S_(
	.param .u64 .ptr .align 1 _Z9TransposePiS_S_iiS_S__param_0,
	.param .u64 .ptr .align 1 _Z9TransposePiS_S_iiS_S__param_1,
	.param .u64 .ptr .align 1 _Z9TransposePiS_S_iiS_S__param_2,
	.param .u32 _Z9TransposePiS_S_iiS_S__param_3,
	.param .u32 _Z9TransposePiS_S_iiS_S__param_4,
	.param .u64 .ptr .align 1 _Z9TransposePiS_S_iiS_S__param_5,
	.param .u64 .ptr .align 1 _Z9TransposePiS_S_iiS_S__param_6
)
{
	.local .align 4 .b8 	__local_depot0[24];
	.reg .b64 	%SP;
	.reg .b64 	%SPL;
	.reg .pred 	%p<27>;
	.reg .b32 	%r<297>;
	.reg .b64 	%rd<144>;

	mov.u64 	%SPL, __local_depot0;
	ld.param.u64 	%rd38, [_Z9TransposePiS_S_iiS_S__param_0];
	ld.param.u64 	%rd39, [_Z9TransposePiS_S_iiS_S__param_1];
	ld.param.u64 	%rd40, [_Z9TransposePiS_S_iiS_S__param_2];
	ld.param.u32 	%r61, [_Z9TransposePiS_S_iiS_S__param_3];
	ld.param.u32 	%r60, [_Z9TransposePiS_S_iiS_S__param_4];
	ld.param.u64 	%rd41, [_Z9TransposePiS_S_iiS_S__param_5];
	ld.param.u64 	%rd42, [_Z9TransposePiS_S_iiS_S__param_6];
	cvta.to.global.u64 	%rd1, %rd42;
	cvta.to.global.u64 	%rd2, %rd41;
	cvta.to.global.u64 	%rd3, %rd40;
	add.u64 	%rd4, %SPL, 0;
	add.u64 	%rd5, %SPL, 12;
	mov.u32 	%r62, %ctaid.x;
	mov.u32 	%r63, %ntid.x;
	mov.u32 	%r64, %tid.x;
	mad.lo.s32 	%r1, %r62, %r63, %r64;
	setp.ge.s32 	%p1, %r1, %r61;
	@%p1 bra 	$L__BB0_39;
	setp.lt.s32 	%p2, %r60, 1;
	mov.b64 	%rd143, 0;
	@%p2 bra 	$L__BB0_38;
	and.b32  	%r2, %r60, 7;
	setp.lt.u32 	%p3, %r60, 8;
	mov.b32 	%r270, 0;
	mov.u32 	%r277, %r1;
	@%p3 bra 	$L__BB0_5;
	and.b32  	%r270, %r60, 2147483640;
	neg.s32 	%r276, %r270;
	add.s64 	%rd134, %rd1, 16;
	add.s64 	%rd133, %rd4, 16;
	mov.u32 	%r277, %r1;
$L__BB0_4:
	.pragma "nounroll";
	ld.global.u32 	%r66, [%rd134+-16];
	div.s32 	%r67, %r277, %r66;
	st.local.u32 	[%rd133+-16], %r67;
	mul.lo.s32 	%r68, %r67, %r66;
	sub.s32 	%r69, %r277, %r68;
	ld.global.u32 	%r70, [%rd134+-12];
	div.s32 	%r71, %r69, %r70;
	st.local.u32 	[%rd133+-12], %r71;
	mul.lo.s32 	%r72, %r71, %r70;
	sub.s32 	%r73, %r69, %r72;
	ld.global.u32 	%r74, [%rd134+-8];
	div.s32 	%r75, %r73, %r74;
	st.local.u32 	[%rd133+-8], %r75;
	mul.lo.s32 	%r76, %r75, %r74;
	sub.s32 	%r77, %r73, %r76;
	ld.global.u32 	%r78, [%rd134+-4];
	div.s32 	%r79, %r77, %r78;
	st.local.u32 	[%rd133+-4], %r79;
	mul.lo.s32 	%r80, %r79, %r78;
	sub.s32 	%r81, %r77, %r80;
	ld.global.u32 	%r82, [%rd134];
	div.s32 	%r83, %r81, %r82;
	st.local.u32 	[%rd133], %r83;
	mul.lo.s32 	%r84, %r83, %r82;
	sub.s32 	%r85, %r81, %r84;
	ld.global.u32 	%r86, [%rd134+4];
	div.s32 	%r87, %r85, %r86;
	st.local.u32 	[%rd133+4], %r87;
	mul.lo.s32 	%r88, %r87, %r86;
	sub.s32 	%r89, %r85, %r88;
	ld.global.u32 	%r90, [%rd134+8];
	div.s32 	%r91, %r89, %r90;
	st.local.u32 	[%rd133+8], %r91;
	mul.lo.s32 	%r92, %r91, %r90;
	sub.s32 	%r93, %r89, %r92;
	ld.global.u32 	%r94, [%rd134+12];
	div.s32 	%r95, %r93, %r94;
	st.local.u32 	[%rd133+12], %r95;
	mul.lo.s32 	%r96, %r95, %r94;
	sub.s32 	%r277, %r93, %r96;
	add.s32 	%r276, %r276, 8;
	add.s64 	%rd134, %rd134, 32;
	add.s64 	%rd133, %rd133, 32;
	setp.eq.s32 	%p4, %r276, 0;
	@%p4 bra 	$L__BB0_5;
	bra.uni 	$L__BB0_4;
$L__BB0_5:
	setp.eq.s32 	%p5, %r2, 0;
	@%p5 bra 	$L__BB0_13;
	and.b32  	%r7, %r60, 3;
	setp.lt.u32 	%p6, %r2, 4;
	@%p6 bra 	$L__BB0_8;
	mul.wide.u32 	%rd46, %r270, 4;
	add.s64 	%rd47, %rd1, %rd46;
	ld.global.u32 	%r97, [%rd47];
	div.s32 	%r98, %r277, %r97;
	add.s64 	%rd48, %rd4, %rd46;
	st.local.u32 	[%rd48], %r98;
	mul.lo.s32 	%r99, %r98, %r97;
	sub.s32 	%r100, %r277, %r99;
	ld.global.u32 	%r101, [%rd47+4];
	div.s32 	%r102, %r100, %r101;
	st.local.u32 	[%rd48+4], %r102;
	mul.lo.s32 	%r103, %r102, %r101;
	sub.s32 	%r104, %r100, %r103;
	ld.global.u32 	%r105, [%rd47+8];
	div.s32 	%r106, %r104, %r105;
	st.local.u32 	[%rd48+8], %r106;
	mul.lo.s32 	%r107, %r106, %r105;
	sub.s32 	%r108, %r104, %r107;
	ld.global.u32 	%r109, [%rd47+12];
	div.s32 	%r110, %r108, %r109;
	st.local.u32 	[%rd48+12], %r110;
	mul.lo.s32 	%r111, %r110, %r109;
	sub.s32 	%r277, %r108, %r111;
	add.s32 	%r270, %r270, 4;
$L__BB0_8:
	setp.eq.s32 	%p7, %r7, 0;
	@%p7 bra 	$L__BB0_13;
	setp.eq.s32 	%p8, %r7, 1;
	@%p8 bra 	$L__BB0_11;
	mul.wide.u32 	%rd49, %r270, 4;
	add.s64 	%rd50, %rd1, %rd49;
	ld.global.u32 	%r112, [%rd50];
	div.s32 	%r113, %r277, %r112;
	add.s64 	%rd51, %rd4, %rd49;
	st.local.u32 	[%rd51], %r113;
	mul.lo.s32 	%r114, %r113, %r112;
	sub.s32 	%r115, %r277, %r114;
	ld.global.u32 	%r116, [%rd50+4];
	div.s32 	%r117, %r115, %r116;
	st.local.u32 	[%rd51+4], %r117;
	mul.lo.s32 	%r118, %r117, %r116;
	sub.s32 	%r277, %r115, %r118;
	add.s32 	%r270, %r270, 2;
$L__BB0_11:
	and.b32  	%r119, %r60, 1;
	setp.eq.b32 	%p9, %r119, 1;
	not.pred 	%p10, %p9;
	@%p10 bra 	$L__BB0_13;
	mul.wide.u32 	%rd52, %r270, 4;
	add.s64 	%rd53, %rd1, %rd52;
	ld.global.u32 	%r120, [%rd53];
	div.s32 	%r121, %r277, %r120;
	add.s64 	%rd54, %rd4, %rd52;
	st.local.u32 	[%rd54], %r121;
$L__BB0_13:
	and.b32  	%r16, %r60, 15;
	setp.lt.u32 	%p11, %r60, 16;
	mov.b32 	%r278, 0;
	@%p11 bra 	$L__BB0_16;
	and.b32  	%r278, %r60, 2147483632;
	neg.s32 	%r282, %r278;
	add.s64 	%rd138, %rd2, 32;
	add.s64 	%rd137, %rd5, 32;
$L__BB0_15:
	.pragma "nounroll";
	ld.global.u32 	%r123, [%rd138+-32];
	mul.wide.s32 	%rd55, %r123, 4;
	add.s64 	%rd56, %rd4, %rd55;
	ld.local.u32 	%r124, [%rd56];
	st.local.u32 	[%rd137+-32], %r124;
	ld.global.u32 	%r125, [%rd138+-28];
	mul.wide.s32 	%rd57, %r125, 4;
	add.s64 	%rd58, %rd4, %rd57;
	ld.local.u32 	%r126, [%rd58];
	st.local.u32 	[%rd137+-28], %r126;
	ld.global.u32 	%r127, [%rd138+-24];
	mul.wide.s32 	%rd59, %r127, 4;
	add.s64 	%rd60, %rd4, %rd59;
	ld.local.u32 	%r128, [%rd60];
	st.local.u32 	[%rd137+-24], %r128;
	ld.global.u32 	%r129, [%rd138+-20];
	mul.wide.s32 	%rd61, %r129, 4;
	add.s64 	%rd62, %rd4, %rd61;
	ld.local.u32 	%r130, [%rd62];
	st.local.u32 	[%rd137+-20], %r130;
	ld.global.u32 	%r131, [%rd138+-16];
	mul.wide.s32 	%rd63, %r131, 4;
	add.s64 	%rd64, %rd4, %rd63;
	ld.local.u32 	%r132, [%rd64];
	st.local.u32 	[%rd137+-16], %r132;
	ld.global.u32 	%r133, [%rd138+-12];
	mul.wide.s32 	%rd65, %r133, 4;
	add.s64 	%rd66, %rd4, %rd65;
	ld.local.u32 	%r134, [%rd66];
	st.local.u32 	[%rd137+-12], %r134;
	ld.global.u32 	%r135, [%rd138+-8];
	mul.wide.s32 	%rd67, %r135, 4;
	add.s64 	%rd68, %rd4, %rd67;
	ld.local.u32 	%r136, [%rd68];
	st.local.u32 	[%rd137+-8], %r136;
	ld.global.u32 	%r137, [%rd138+-4];
	mul.wide.s32 	%rd69, %r137, 4;
	add.s64 	%rd70, %rd4, %rd69;
	ld.local.u32 	%r138, [%rd70];
	st.local.u32 	[%rd137+-4], %r138;
	ld.global.u32 	%r139, [%rd138];
	mul.wide.s32 	%rd71, %r139, 4;
	add.s64 	%rd72, %rd4, %rd71;
	ld.local.u32 	%r140, [%rd72];
	st.local.u32 	[%rd137], %r140;
	ld.global.u32 	%r141, [%rd138+4];
	mul.wide.s32 	%rd73, %r141, 4;
	add.s64 	%rd74, %rd4, %rd73;
	ld.local.u32 	%r142, [%rd74];
	st.local.u32 	[%rd137+4], %r142;
	ld.global.u32 	%r143, [%rd138+8];
	mul.wide.s32 	%rd75, %r143, 4;
	add.s64 	%rd76, %rd4, %rd75;
	ld.local.u32 	%r144, [%rd76];
	st.local.u32 	[%rd137+8], %r144;
	ld.global.u32 	%r145, [%rd138+12];
	mul.wide.s32 	%rd77, %r145, 4;
	add.s64 	%rd78, %rd4, %rd77;
	ld.local.u32 	%r146, [%rd78];
	st.local.u32 	[%rd137+12], %r146;
	ld.global.u32 	%r147, [%rd138+16];
	mul.wide.s32 	%rd79, %r147, 4;
	add.s64 	%rd80, %rd4, %rd79;
	ld.local.u32 	%r148, [%rd80];
	st.local.u32 	[%rd137+16], %r148;
	ld.global.u32 	%r149, [%rd138+20];
	mul.wide.s32 	%rd81, %r149, 4;
	add.s64 	%rd82, %rd4, %rd81;
	ld.local.u32 	%r150, [%rd82];
	st.local.u32 	[%rd137+20], %r150;
	ld.global.u32 	%r151, [%rd138+24];
	mul.wide.s32 	%rd83, %r151, 4;
	add.s64 	%rd84, %rd4, %rd83;
	ld.local.u32 	%r152, [%rd84];
	st.local.u32 	[%rd137+24], %r152;
	ld.global.u32 	%r153, [%rd138+28];
	mul.wide.s32 	%rd85, %r153, 4;
	add.s64 	%rd86, %rd4, %rd85;
	ld.local.u32 	%r154, [%rd86];
	st.local.u32 	[%rd137+28], %r154;
	add.s32 	%r282, %r282, 16;
	add.s64 	%rd138, %rd138, 64;
	add.s64 	%rd137, %rd137, 64;
	setp.eq.s32 	%p12, %r282, 0;
	@%p12 bra 	$L__BB0_16;
	bra.uni 	$L__BB0_15;
$L__BB0_16:
	setp.eq.s32 	%p13, %r16, 0;
	@%p13 bra 	$L__BB0_25;
	setp.lt.u32 	%p14, %r16, 8;
	@%p14 bra 	$L__BB0_19;
	mul.wide.u32 	%rd87, %r278, 4;
	add.s64 	%rd88, %rd2, %rd87;
	ld.global.u32 	%r155, [%rd88];
	mul.wide.s32 	%rd89, %r155, 4;
	add.s64 	%rd90, %rd4, %rd89;
	ld.local.u32 	%r156, [%rd90];
	add.s64 	%rd91, %rd5, %rd87;
	st.local.u32 	[%rd91], %r156;
	ld.global.u32 	%r157, [%rd88+4];
	mul.wide.s32 	%rd92, %r157, 4;
	add.s64 	%rd93, %rd4, %rd92;
	ld.local.u32 	%r158, [%rd93];
	st.local.u32 	[%rd91+4], %r158;
	ld.global.u32 	%r159, [%rd88+8];
	mul.wide.s32 	%rd94, %r159, 4;
	add.s64 	%rd95, %rd4, %rd94;
	ld.local.u32 	%r160, [%rd95];
	st.local.u32 	[%rd91+8], %r160;
	ld.global.u32 	%r161, [%rd88+12];
	mul.wide.s32 	%rd96, %r161, 4;
	add.s64 	%rd97, %rd4, %rd96;
	ld.local.u32 	%r162, [%rd97];
	st.local.u32 	[%rd91+12], %r162;
	ld.global.u32 	%r163, [%rd88+16];
	mul.wide.s32 	%rd98, %r163, 4;
	add.s64 	%rd99, %rd4, %rd98;
	ld.local.u32 	%r164, [%rd99];
	st.local.u32 	[%rd91+16], %r164;
	ld.global.u32 	%r165, [%rd88+20];
	mul.wide.s32 	%rd100, %r165, 4;
	add.s64 	%rd101, %rd4, %rd100;
	ld.local.u32 	%r166, [%rd101];
	st.local.u32 	[%rd91+20], %r166;
	ld.global.u32 	%r167, [%rd88+24];
	mul.wide.s32 	%rd102, %r167, 4;
	add.s64 	%rd103, %rd4, %rd102;
	ld.local.u32 	%r168, [%rd103];
	st.local.u32 	[%rd91+24], %r168;
	ld.global.u32 	%r169, [%rd88+28];
	mul.wide.s32 	%rd104, %r169, 4;
	add.s64 	%rd105, %rd4, %rd104;
	ld.local.u32 	%r170, [%rd105];
	st.local.u32 	[%rd91+28], %r170;
	add.s32 	%r278, %r278, 8;
$L__BB0_19:
	setp.eq.s32 	%p15, %r2, 0;
	@%p15 bra 	$L__BB0_25;
	and.b32  	%r26, %r60, 3;
	setp.lt.u32 	%p16, %r2, 4;
	@%p16 bra 	$L__BB0_22;
	mul.wide.u32 	%rd106, %r278, 4;
	add.s64 	%rd107, %rd2, %rd106;
	ld.global.u32 	%r171, [%rd107];
	mul.wide.s32 	%rd108, %r171, 4;
	add.s64 	%rd109, %rd4, %rd108;
	ld.local.u32 	%r172, [%rd109];
	add.s64 	%rd110, %rd5, %rd106;
	st.local.u32 	[%rd110], %r172;
	ld.global.u32 	%r173, [%rd107+4];
	mul.wide.s32 	%rd111, %r173, 4;
	add.s64 	%rd112, %rd4, %rd111;
	ld.local.u32 	%r174, [%rd112];
	st.local.u32 	[%rd110+4], %r174;
	ld.global.u32 	%r175, [%rd107+8];
	mul.wide.s32 	%rd113, %r175, 4;
	add.s64 	%rd114, %rd4, %rd113;
	ld.local.u32 	%r176, [%rd114];
	st.local.u32 	[%rd110+8], %r176;
	ld.global.u32 	%r177, [%rd107+12];
	mul.wide.s32 	%rd115, %r177, 4;
	add.s64 	%rd116, %rd4, %rd115;
	ld.local.u32 	%r178, [%rd116];
	st.local.u32 	[%rd110+12], %r178;
	add.s32 	%r278, %r278, 4;
$L__BB0_22:
	setp.eq.s32 	%p17, %r26, 0;
	@%p17 bra 	$L__BB0_25;
	mul.wide.u32 	%rd117, %r278, 4;
	add.s64 	%rd136, %rd5, %rd117;
	add.s64 	%rd135, %rd2, %rd117;
	neg.s32 	%r281, %r26;
$L__BB0_24:
	.pragma "nounroll";
	ld.global.u32 	%r179, [%rd135];
	mul.wide.s32 	%rd118, %r179, 4;
	add.s64 	%rd119, %rd4, %rd118;
	ld.local.u32 	%r180, [%rd119];
	st.local.u32 	[%rd136], %r180;
	add.s64 	%rd136, %rd136, 4;
	add.s64 	%rd135, %rd135, 4;
	add.s32 	%r281, %r281, 1;
	setp.ne.s32 	%p18, %r281, 0;
	@%p18 bra 	$L__BB0_24;
$L__BB0_25:
	setp.lt.u32 	%p19, %r60, 16;
	mov.b32 	%r286, 0;
	mov.u32 	%r296, %r286;
	@%p19 bra 	$L__BB0_28;
	and.b32  	%r286, %r60, 2147483632;
	neg.s32 	%r283, %r286;
	add.s64 	%rd140, %rd5, 32;
	add.s64 	%rd139, %rd3, 32;
	mov.b32 	%r296, 0;
$L__BB0_27:
	.pragma "nounroll";
	ld.local.u32 	%r184, [%rd140+-32];
	ld.global.u32 	%r185, [%rd139+-32];
	mad.lo.s32 	%r186, %r185, %r184, %r296;
	ld.local.u32 	%r187, [%rd140+-28];
	ld.global.u32 	%r188, [%rd139+-28];
	mad.lo.s32 	%r189, %r188, %r187, %r186;
	ld.local.u32 	%r190, [%rd140+-24];
	ld.global.u32 	%r191, [%rd139+-24];
	mad.lo.s32 	%r192, %r191, %r190, %r189;
	ld.local.u32 	%r193, [%rd140+-20];
	ld.global.u32 	%r194, [%rd139+-20];
	mad.lo.s32 	%r195, %r194, %r193, %r192;
	ld.local.u32 	%r196, [%rd140+-16];
	ld.global.u32 	%r197, [%rd139+-16];
	mad.lo.s32 	%r198, %r197, %r196, %r195;
	ld.local.u32 	%r199, [%rd140+-12];
	ld.global.u32 	%r200, [%rd139+-12];
	mad.lo.s32 	%r201, %r200, %r199, %r198;
	ld.local.u32 	%r202, [%rd140+-8];
	ld.global.u32 	%r203, [%rd139+-8];
	mad.lo.s32 	%r204, %r203, %r202, %r201;
	ld.local.u32 	%r205, [%rd140+-4];
	ld.global.u32 	%r206, [%rd139+-4];
	mad.lo.s32 	%r207, %r206, %r205, %r204;
	ld.local.u32 	%r208, [%rd140];
	ld.global.u32 	%r209, [%rd139];
	mad.lo.s32 	%r210, %r209, %r208, %r207;
	ld.local.u32 	%r211, [%rd140+4];
	ld.global.u32 	%r212, [%rd139+4];
	mad.lo.s32 	%r213, %r212, %r211, %r210;
	ld.local.u32 	%r214, [%rd140+8];
	ld.global.u32 	%r215, [%rd139+8];
	mad.lo.s32 	%r216, %r215, %r214, %r213;
	ld.local.u32 	%r217, [%rd140+12];
	ld.global.u32 	%r218, [%rd139+12];
	mad.lo.s32 	%r219, %r218, %r217, %r216;
	ld.local.u32 	%r220, [%rd140+16];
	ld.global.u32 	%r221, [%rd139+16];
	mad.lo.s32 	%r222, %r221, %r220, %r219;
	ld.local.u32 	%r223, [%rd140+20];
	ld.global.u32 	%r224, [%rd139+20];
	mad.lo.s32 	%r225, %r224, %r223, %r222;
	ld.local.u32 	%r226, [%rd140+24];
	ld.global.u32 	%r227, [%rd139+24];
	mad.lo.s32 	%r228, %r227, %r226, %r225;
	ld.local.u32 	%r229, [%rd140+28];
	ld.global.u32 	%r230, [%rd139+28];
	mad.lo.s32 	%r296, %r230, %r229, %r228;
	add.s32 	%r283, %r283, 16;
	add.s64 	%rd140, %rd140, 64;
	add.s64 	%rd139, %rd139, 64;
	setp.ne.s32 	%p20, %r283, 0;
	@%p20 bra 	$L__BB0_27;
$L__BB0_28:
	setp.eq.s32 	%p21, %r16, 0;
	@%p21 bra 	$L__BB0_37;
	setp.lt.u32 	%p22, %r16, 8;
	@%p22 bra 	$L__BB0_31;
	mul.wide.u32 	%rd120, %r286, 4;
	add.s64 	%rd121, %rd5, %rd120;
	ld.local.u32 	%r232, [%rd121];
	add.s64 	%rd122, %rd3, %rd120;
	ld.global.u32 	%r233, [%rd122];
	mad.lo.s32 	%r234, %r233, %r232, %r296;
	ld.local.u32 	%r235, [%rd121+4];
	ld.global.u32 	%r236, [%rd122+4];
	mad.lo.s32 	%r237, %r236, %r235, %r234;
	ld.local.u32 	%r238, [%rd121+8];
	ld.global.u32 	%r239, [%rd122+8];
	mad.lo.s32 	%r240, %r239, %r238, %r237;
	ld.local.u32 	%r241, [%rd121+12];
	ld.global.u32 	%r242, [%rd122+12];
	mad.lo.s32 	%r243, %r242, %r241, %r240;
	ld.local.u32 	%r244, [%rd121+16];
	ld.global.u32 	%r245, [%rd122+16];
	mad.lo.s32 	%r246, %r245, %r244, %r243;
	ld.local.u32 	%r247, [%rd121+20];
	ld.global.u32 	%r248, [%rd122+20];
	mad.lo.s32 	%r249, %r248, %r247, %r246;
	ld.local.u32 	%r250, [%rd121+24];
	ld.global.u32 	%r251, [%rd122+24];
	mad.lo.s32 	%r252, %r251, %r250, %r249;
	ld.local.u32 	%r253, [%rd121+28];
	ld.global.u32 	%r254, [%rd122+28];
	mad.lo.s32 	%r296, %r254, %r253, %r252;
	add.s32 	%r286, %r286, 8;
$L__BB0_31:
	setp.eq.s32 	%p23, %r2, 0;
	@%p23 bra 	$L__BB0_37;
	and.b32  	%r48, %r60, 3;
	setp.lt.u32 	%p24, %r2, 4;
	@%p24 bra 	$L__BB0_34;
	mul.wide.u32 	%rd123, %r286, 4;
	add.s64 	%rd124, %rd5, %rd123;
	ld.local.u32 	%r256, [%rd124];
	add.s64 	%rd125, %rd3, %rd123;
	ld.global.u32 	%r257, [%rd125];
	mad.lo.s32 	%r258, %r257, %r256, %r296;
	ld.local.u32 	%r259, [%rd124+4];
	ld.global.u32 	%r260, [%rd125+4];
	mad.lo.s32 	%r261, %r260, %r259, %r258;
	ld.local.u32 	%r262, [%rd124+8];
	ld.global.u32 	%r263, [%rd125+8];
	mad.lo.s32 	%r264, %r263, %r262, %r261;
	ld.local.u32 	%r265, [%rd124+12];
	ld.global.u32 	%r266, [%rd125+12];
	mad.lo.s32 	%r296, %r266, %r265, %r264;
	add.s32 	%r286, %r286, 4;
$L__BB0_34:
	setp.eq.s32 	%p25, %r48, 0;
	@%p25 bra 	$L__BB0_37;
	mul.wide.u32 	%rd126, %r286, 4;
	add.s64 	%rd142, %rd3, %rd126;
	add.s64 	%rd141, %rd5, %rd126;
	neg.s32 	%r294, %r48;
$L__BB0_36:
	.pragma "nounroll";
	ld.local.u32 	%r267, [%rd141];
	ld.global.u32 	%r268, [%rd142];
	mad.lo.s32 	%r296, %r268, %r267, %r296;
	add.s64 	%rd142, %rd142, 4;
	add.s64 	%rd141, %rd141, 4;
	add.s32 	%r294, %r294, 1;
	setp.ne.s32 	%p26, %r294, 0;
	@%p26 bra 	$L__BB0_36;
$L__BB0_37:
	cvt.s64.s32 	%rd143, %r296;
$L__BB0_38:
	cvta.to.global.u64 	%rd127, %rd38;
	mul.wide.s32 	%rd128, %r1, 4;
	add.s64 	%rd129, %rd127, %rd128;
	ld.global.u32 	%r269, [%rd129];
	cvta.to.global.u64 	%rd130, %rd39;
	shl.b64 	%rd131, %rd143, 2;
	add.s64 	%rd132, %rd130, %rd131;
	st.global.u32 	[%rd132], %r269;
$L__BB0_39:
	ret;

}


// ===== COMPILED SASS (sm_100) =====

	.target	sm_100

	.elftype	@"ET_EXEC"


//--------------------- .note.nv.tkinfo           --------------------------
	.section	.note.nv.tkinfo,"",@"SHT_NOTE"
	.sectionflags	@"SHF_NOTE_NV_TKINFO"
	.tkinfo
        /*0018*/ 	.word	0x00000002
        /*0030*/ 	.string	""
        /*0030*/ 	.string	"ptxas"
        /*0030*/ 	.string	"Cuda compilation tools, release 13.0, V13.0.88"
        /*0030*/ 	.string	"Build cuda_13.0.r13.0/compiler.36424714_0"
        /*0030*/ 	.string	"-arch sm_100 -m 64 "



//--------------------- .note.nv.cuinfo           --------------------------
	.section	.note.nv.cuinfo,"",@"SHT_NOTE"
	.sectionflags	@"SHF_NOTE_NV_CUINFO"
        /*0018*/ 	.short	0x0002
        /*001a*/ 	.short	0x0064
        /*001c*/ 	.short	0x0082
	.zero		2


//--------------------- .nv.info                  --------------------------
	.section	.nv.info,"",@"SHT_CUDA_INFO"
	.align	4


	//----- nvinfo : EIATTR_REGCOUNT
	.align		4
        /*0000*/ 	.byte	0x04, 0x2f
        /*0002*/ 	.short	(.L_1 - .L_0)
	.align		4
.L_0:
        /*0004*/ 	.word	index@(_Z9TransposePiS_S_iiS_S_)
        /*0008*/ 	.word	0x0000001c


	//----- nvinfo : EIATTR_FRAME_SIZE
	.align		4
.L_1:
        /*000c*/ 	.byte	0x04, 0x11
        /*000e*/ 	.short	(.L_3 - .L_2)
	.align		4
.L_2:
        /*0010*/ 	.word	index@(_Z9TransposePiS_S_iiS_S_)
        /*0014*/ 	.word	0x00000018


	//----- nvinfo : EIATTR_MIN_STACK_SIZE
	.align		4
.L_3:
        /*0018*/ 	.byte	0x04, 0x12
        /*001a*/ 	.short	(.L_5 - .L_4)
	.align		4
.L_4:
        /*001c*/ 	.word	index@(_Z9TransposePiS_S_iiS_S_)
        /*0020*/ 	.word	0x00000018
.L_5:


//--------------------- .nv.compat                --------------------------
	.section	.nv.compat,"",@"SHT_CUDA_COMPAT_INFO"
	.align	4
        /*0000*/ 	.byte	0x02, 0x09, 0x00, 0x00, 0x02, 0x02, 0x01, 0x00, 0x02, 0x05, 0x05, 0x00, 0x03, 0x07, 0x01, 0x01
        /*0010*/ 	.byte	0x02, 0x03, 0x00, 0x00, 0x02, 0x06, 0x01, 0x00, 0x04, 0x0b, 0x08, 0x00, 0x09, 0x00, 0x00, 0x00
        /*0020*/ 	.byte	0x00, 0x00, 0x00, 0x00


//--------------------- .nv.info._Z9TransposePiS_S_iiS_S_ --------------------------
	.section	.nv.info._Z9TransposePiS_S_iiS_S_,"",@"SHT_CUDA_INFO"
	.sectionflags	@""
	.align	4


	//----- nvinfo : EIATTR_CUDA_API_VERSION
	.align		4
        /*0000*/ 	.byte	0x04, 0x37
        /*0002*/ 	.short	(.L_7 - .L_6)
.L_6:
        /*0004*/ 	.word	0x00000082


	//----- nvinfo : EIATTR_KPARAM_INFO
	.align		4
.L_7:
        /*0008*/ 	.byte	0x04, 0x17
        /*000a*/ 	.short	(.L_9 - .L_8)
.L_8:
        /*000c*/ 	.word	0x00000000
        /*0010*/ 	.short	0x0006
        /*0012*/ 	.short	0x0028
        /*0014*/ 	.byte	0x00, 0xf5, 0x21, 0x00


	//----- nvinfo : EIATTR_KPARAM_INFO
	.align		4
.L_9:
        /*0018*/ 	.byte	0x04, 0x17
        /*001a*/ 	.short	(.L_11 - .L_10)
.L_10:
        /*001c*/ 	.word	0x00000000
        /*0020*/ 	.short	0x0005
        /*0022*/ 	.short	0x0020
        /*0024*/ 	.byte	0x00, 0xf5, 0x21, 0x00


	//----- nvinfo : EIATTR_KPARAM_INFO
	.align		4
.L_11:
        /*0028*/ 	.byte	0x04, 0x17
        /*002a*/ 	.short	(.L_13 - .L_12)
.L_12:
        /*002c*/ 	.word	0x00000000
        /*0030*/ 	.short	0x0004
        /*0032*/ 	.short	0x001c
        /*0034*/ 	.byte	0x00, 0xf0, 0x11, 0x00


	//----- nvinfo : EIATTR_KPARAM_INFO
	.align		4
.L_13:
        /*0038*/ 	.byte	0x04, 0x17
        /*003a*/ 	.short	(.L_15 - .L_14)
.L_14:
        /*003c*/ 	.word	0x00000000
        /*0040*/ 	.short	0x0003
        /*0042*/ 	.short	0x0018
        /*0044*/ 	.byte	0x00, 0xf0, 0x11, 0x00


	//----- nvinfo : EIATTR_KPARAM_INFO
	.align		4
.L_15:
        /*0048*/ 	.byte	0x04, 0x17
        /*004a*/ 	.short	(.L_17 - .L_16)
.L_16:
        /*004c*/ 	.word	0x00000000
        /*0050*/ 	.short	0x0002
        /*0052*/ 	.short	0x0010
        /*0054*/ 	.byte	0x00, 0xf5, 0x21, 0x00


	//----- nvinfo : EIATTR_KPARAM_INFO
	.align		4
.L_17:
        /*0058*/ 	.byte	0x04, 0x17
        /*005a*/ 	.short	(.L_19 - .L_18)
.L_18:
        /*005c*/ 	.word	0x00000000
        /*0060*/ 	.short	0x0001
        /*0062*/ 	.short	0x0008
        /*0064*/ 	.byte	0x00, 0xf5, 0x21, 0x00


	//----- nvinfo : EIATTR_KPARAM_INFO
	.align		4
.L_19:
        /*0068*/ 	.byte	0x04, 0x17
        /*006a*/ 	.short	(.L_21 - .L_20)
.L_20:
        /*006c*/ 	.word	0x00000000
        /*0070*/ 	.short	0x0000
        /*0072*/ 	.short	0x0000
        /*0074*/ 	.byte	0x00, 0xf5, 0x21, 0x00


	//----- nvinfo : EIATTR_SPARSE_MMA_MASK
	.align		4
.L_21:
        /*0078*/ 	.byte	0x03, 0x50
        /*007a*/ 	.short	0x0000


	//----- nvinfo : EIATTR_MAXREG_COUNT
	.align		4
        /*007c*/ 	.byte	0x03, 0x1b
        /*007e*/ 	.short	0x00ff


	//----- nvinfo : EIATTR_MERCURY_ISA_VERSION
	.align		4
        /*0080*/ 	.byte	0x03, 0x5f
        /*0082*/ 	.short	0x0101


	//----- nvinfo : EIATTR_VRC_CTA_INIT_COUNT
	.align		4
        /*0084*/ 	.byte	0x02, 0x4a
	.zero		1
	.zero		1


	//----- nvinfo : EIATTR_EXIT_INSTR_OFFSETS
	.align		4
        /*0088*/ 	.byte	0x04, 0x1c
        /*008a*/ 	.short	(.L_23 - .L_22)


	//   ....[0]....
.L_22:
        /*008c*/ 	.word	0x00000080


	//   ....[1]....
        /*0090*/ 	.word	0x00004160


	//----- nvinfo : EIATTR_CBANK_PARAM_SIZE
	.align		4
.L_23:
        /*0094*/ 	.byte	0x03, 0x19
        /*0096*/ 	.short	0x0030


	//----- nvinfo : EIATTR_PARAM_CBANK
	.align		4
        /*0098*/ 	.byte	0x04, 0x0a
        /*009a*/ 	.short	(.L_25 - .L_24)
	.align		4
.L_24:
        /*009c*/ 	.word	index@(.nv.constant0._Z9TransposePiS_S_iiS_S_)
        /*00a0*/ 	.short	0x0380
        /*00a2*/ 	.short	0x0030


	//----- nvinfo : EIATTR_SW_WAR
	.align		4
.L_25:
        /*00a4*/ 	.byte	0x04, 0x36
        /*00a6*/ 	.short	(.L_27 - .L_26)
.L_26:
        /*00a8*/ 	.word	0x00000008
.L_27:


//--------------------- .nv.callgraph             --------------------------
	.section	.nv.callgraph,"",@"SHT_CUDA_CALLGRAPH"
	.align	4
	.sectionentsize	8
	.align		4
        /*0000*/ 	.word	0x00000000
	.align		4
        /*0004*/ 	.word	0xffffffff
	.align		4
        /*0008*/ 	.word	0x00000000
	.align		4
        /*000c*/ 	.word	0xfffffffe
	.align		4
        /*0010*/ 	.word	0x00000000
	.align		4
        /*0014*/ 	.word	0xfffffffd
	.align		4
        /*0018*/ 	.word	0x00000000
	.align		4
        /*001c*/ 	.word	0xfffffffc


//--------------------- .text._Z9TransposePiS_S_iiS_S_ --------------------------
	.section	.text._Z9TransposePiS_S_iiS_S_,"ax",@progbits
	.align	128
        .global         _Z9TransposePiS_S_iiS_S_
        .type           _Z9TransposePiS_S_iiS_S_,@function
        .size           _Z9TransposePiS_S_iiS_S_,(.L_x_19 - _Z9TransposePiS_S_iiS_S_)
        .other          _Z9TransposePiS_S_iiS_S_,@"STO_CUDA_ENTRY STV_DEFAULT"
_Z9TransposePiS_S_iiS_S_:
.text._Z9TransposePiS_S_iiS_S_:
[----:B------:R-:W0:Y:S01]  /*0000*/  LDC R1, c[0x0][0x37c] ;  /* 0x0000df00ff017b82 */ /* 0x000e220000000800 */
[----:B------:R-:W1:Y:S07]  /*0010*/  S2R R0, SR_TID.X ;  /* 0x0000000000007919 */ /* 0x000e6e0000002100 */
[----:B------:R-:W1:Y:S01]  /*0020*/  S2UR UR4, SR_CTAID.X ;  /* 0x00000000000479c3 */ /* 0x000e620000002500 */
[----:B------:R-:W2:Y:S01]  /*0030*/  LDCU UR5, c[0x0][0x398] ;  /* 0x00007300ff0577ac */ /* 0x000ea20008000800 */
[----:B0-----:R-:W-:-:S06]  /*0040*/  VIADD R1, R1, 0xffffffe8 ;  /* 0xffffffe801017836 */ /* 0x001fcc0000000000 */
[----:B------:R-:W1:Y:S02]  /*0050*/  LDC R3, c[0x0][0x360] ;  /* 0x0000d800ff037b82 */ /* 0x000e640000000800 */
[----:B-1----:R-:W-:-:S05]  /*0060*/  IMAD R3, R3, UR4, R0 ;  /* 0x0000000403037c24 */ /* 0x002fca000f8e0200 */
[----:B--2---:R-:W-:-:S13]  /*0070*/  ISETP.GE.AND P0, PT, R3, UR5, PT ;  /* 0x0000000503007c0c */ /* 0x004fda000bf06270 */
[----:B------:R-:W-:Y:S05]  /*0080*/  @P0 EXIT ;  /* 0x000000000000094d */ /* 0x000fea0003800000 */
[----:B------:R-:W0:Y:S01]  /*0090*/  LDCU UR4, c[0x0][0x39c] ;  /* 0x00007380ff0477ac */ /* 0x000e220008000800 */
[----:B------:R-:W-:Y:S01]  /*00a0*/  CS2R R14, SRZ ;  /* 0x00000000000e7805 */ /* 0x000fe2000001ff00 */
[----:B------:R-:W1:Y:S01]  /*00b0*/  LDCU.64 UR12, c[0x0][0x358] ;  /* 0x00006b00ff0c77ac */ /* 0x000e620008000a00 */
[----:B0-----:R-:W-:-:S09]  /*00c0*/  UISETP.GE.AND UP0, UPT, UR4, 0x1, UPT ;  /* 0x000000010400788c */ /* 0x001fd2000bf06270 */
[----:B-1----:R-:W-:Y:S05]  /*00d0*/  BRA.U !UP0, `(.L_x_0) ;  /* 0x0000004108047547 */ /* 0x002fea000b800000 */
[----:B------:R-:W-:Y:S01]  /*00e0*/  UISETP.GE.U32.AND UP0, UPT, UR4, 0x8, UPT ;  /* 0x000000080400788c */ /* 0x000fe2000bf06070 */
[----:B------:R-:W-:Y:S01]  /*00f0*/  IMAD.MOV.U32 R0, RZ, RZ, RZ ;  /* 0x000000ffff007224 */ /* 0x000fe200078e00ff */
[----:B------:R-:W-:Y:S01]  /*0100*/  MOV R2, R3 ;  /* 0x0000000300027202 */ /* 0x000fe20000000f00 */
[----:B------:R-:W-:-:S06]  /*0110*/  ULOP3.LUT UR8, UR4, 0x7, URZ, 0xc0, !UPT ;  /* 0x0000000704087892 */ /* 0x000fcc000f8ec0ff */
[----:B------:R-:W-:Y:S06]  /*0120*/  BRA.U !UP0, `(.L_x_1) ;  /* 0x0000001d08bc7547 */ /* 0x000fec000b800000 */
[----:B------:R-:W0:Y:S01]  /*0130*/  LDC.64 R12, c[0x0][0x3a8] ;  /* 0x0000ea00ff0c7b82 */ /* 0x000e220000000a00 */
[----:B------:R-:W1:Y:S01]  /*0140*/  LDCU.64 UR6, c[0x0][0x3a8] ;  /* 0x00007500ff0677ac */ /* 0x000e620008000a00 */
[----:B0-----:R-:W2:Y:S01]  /*0150*/  LDG.E R12, desc[UR12][R12.64] ;  /* 0x0000000c0c0c7981 */ /* 0x001ea2000c1e1900 */
[----:B-1----:R-:W-:-:S04]  /*0160*/  UIADD3 UR6, UP0, UPT, UR6, 0x10, URZ ;  /* 0x0000001006067890 */ /* 0x002fc8000ff1e0ff */
[----:B------:R-:W-:Y:S02]  /*0170*/  UIADD3.X UR7, UPT, UPT, URZ, UR7, URZ, UP0, !UPT ;  /* 0x00000007ff077290 */ /* 0x000fe400087fe4ff */
[----:B------:R-:W-:-:S04]  /*0180*/  IMAD.U32 R8, RZ, RZ, UR6 ;  /* 0x00000006ff087e24 */ /* 0x000fc8000f8e00ff */
[----:B------:R-:W-:-:S05]  /*0190*/  IMAD.U32 R9, RZ, RZ, UR7 ;  /* 0x00000007ff097e24 */ /* 0x000fca000f8e00ff */
[----:B------:R-:W3:Y:S04]  /*01a0*/  LDG.E R4, desc[UR12][R8.64+-0xc] ;  /* 0xfffff40c08047981 */ /* 0x000ee8000c1e1900 */
[----:B------:R-:W4:Y:S04]  /*01b0*/  LDG.E R6, desc[UR12][R8.64+-0x8] ;  /* 0xfffff80c08067981 */ /* 0x000f28000c1e1900 */
[----:B------:R-:W5:Y:S04]  /*01c0*/  LDG.E R11, desc[UR12][R8.64+-0x4] ;  /* 0xfffffc0c080b7981 */ /* 0x000f68000c1e1900 */
[----:B------:R-:W5:Y:S01]  /*01d0*/  LDG.E R10, desc[UR12][R8.64] ;  /* 0x0000000c080a7981 */ /* 0x000f62000c1e1900 */
[----:B------:R-:W-:-:S03]  /*01e0*/  IABS R16, R3 ;  /* 0x0000000300107213 */ /* 0x000fc60000000000 */
[----:B------:R-:W5:Y:S01]  /*01f0*/  LDG.E R7, desc[UR12][R8.64+0x4] ;  /* 0x0000040c08077981 */ /* 0x000f62000c1e1900 */
[----:B--2---:R-:W-:-:S04]  /*0200*/  IABS R0, R12 ;  /* 0x0000000c00007213 */ /* 0x004fc80000000000 */
[----:B------:R-:W0:Y:S08]  /*0210*/  I2F.RP R2, R0 ;  /* 0x0000000000027306 */ /* 0x000e300000209400 */
[----:B0-----:R-:W0:Y:S02]  /*0220*/  MUFU.RCP R2, R2 ;  /* 0x0000000200027308 */ /* 0x001e240000001000 */
[----:B0-----:R-:W-:-:S06]  /*0230*/  IADD3 R14, PT, PT, R2, 0xffffffe, RZ ;  /* 0x0ffffffe020e7810 */ /* 0x001fcc0007ffe0ff */
[----:B------:R0:W1:Y:S01]  /*0240*/  F2I.FTZ.U32.TRUNC.NTZ R15, R14 ;  /* 0x0000000e000f7305 */ /* 0x000062000021f000 */
[----:B------:R-:W-:Y:S01]  /*0250*/  IABS R13, R12 ;  /* 0x0000000c000d7213 */ /* 0x000fe20000000000 */
[----:B0-----:R-:W-:Y:S02]  /*0260*/  IMAD.MOV.U32 R14, RZ, RZ, RZ ;  /* 0x000000ffff0e7224 */ /* 0x001fe400078e00ff */
[----:B-1----:R-:W-:-:S04]  /*0270*/  IMAD.MOV R5, RZ, RZ, -R15 ;  /* 0x000000ffff057224 */ /* 0x002fc800078e0a0f */
[----:B------:R-:W-:-:S04]  /*0280*/  IMAD R5, R5, R0, RZ ;  /* 0x0000000005057224 */ /* 0x000fc800078e02ff */
[----:B------:R-:W-:Y:S01]  /*0290*/  IMAD.HI.U32 R15, R15, R5, R14 ;  /* 0x000000050f0f7227 */ /* 0x000fe200078e000e */
[----:B------:R-:W-:-:S05]  /*02a0*/  IADD3 R5, PT, PT, RZ, -R13, RZ ;  /* 0x8000000dff057210 */ /* 0x000fca0007ffe0ff */
[----:B------:R-:W-:Y:S01]  /*02b0*/  IMAD.HI.U32 R15, R15, R16, RZ ;  /* 0x000000100f0f7227 */ /* 0x000fe200078e00ff */
[----:B---3--:R-:W-:-:S03]  /*02c0*/  IABS R2, R4 ;  /* 0x0000000400027213 */ /* 0x008fc60000000000 */
[----:B------:R-:W-:Y:S01]  /*02d0*/  IMAD R5, R15, R5, R16 ;  /* 0x000000050f057224 */ /* 0x000fe200078e0210 */
[----:B------:R-:W0:Y:S04]  /*02e0*/  I2F.RP R14, R2 ;  /* 0x00000002000e7306 */ /* 0x000e280000209400 */
[----:B------:R-:W-:-:S04]  /*02f0*/  ISETP.GT.U32.AND P2, PT, R0, R5, PT ;  /* 0x000000050000720c */ /* 0x000fc80003f44070 */
[----:B0-----:R-:W0:Y:S09]  /*0300*/  MUFU.RCP R14, R14 ;  /* 0x0000000e000e7308 */ /* 0x001e320000001000 */
[----:B------:R-:W-:-:S05]  /*0310*/  @!P2 IMAD.IADD R5, R5, 0x1, -R0 ;  /* 0x000000010505a824 */ /* 0x000fca00078e0a00 */
[----:B------:R-:W-:Y:S02]  /*0320*/  ISETP.GE.U32.AND P0, PT, R5, R0, PT ;  /* 0x000000000500720c */ /* 0x000fe40003f06070 */
[----:B------:R-:W-:Y:S01]  /*0330*/  LOP3.LUT R0, R3, R12, RZ, 0x3c, !PT ;  /* 0x0000000c03007212 */ /* 0x000fe200078e3cff */
[----:B------:R-:W2:Y:S01]  /*0340*/  LDG.E R5, desc[UR12][R8.64+0x8] ;  /* 0x0000080c08057981 */ /* 0x000ea2000c1e1900 */
[----:B------:R-:W-:Y:S02]  /*0350*/  @!P2 IADD3 R15, PT, PT, R15, 0x1, RZ ;  /* 0x000000010f0fa810 */ /* 0x000fe40007ffe0ff */
[----:B------:R-:W-:Y:S02]  /*0360*/  ISETP.GE.AND P1, PT, R0, RZ, PT ;  /* 0x000000ff0000720c */ /* 0x000fe40003f26270 */
[----:B------:R-:W-:Y:S01]  /*0370*/  ISETP.NE.AND P2, PT, R12, RZ, PT ;  /* 0x000000ff0c00720c */ /* 0x000fe20003f45270 */
[----:B0-----:R-:W-:-:S04]  /*0380*/  VIADD R13, R14, 0xffffffe ;  /* 0x0ffffffe0e0d7836 */ /* 0x001fc80000000000 */
[----:B------:R-:W-:Y:S01]  /*0390*/  @P0 VIADD R15, R15, 0x1 ;  /* 0x000000010f0f0836 */ /* 0x000fe20000000000 */
[----:B------:R-:W-:Y:S01]  /*03a0*/  IABS R16, R4 ;  /* 0x0000000400107213 */ /* 0x000fe20000000000 */
[----:B------:R0:W3:Y:S02]  /*03b0*/  LDG.E R9, desc[UR12][R8.64+0xc] ;  /* 0x00000c0c08097981 */ /* 0x0000e4000c1e1900 */
[----:B------:R-:W-:Y:S01]  /*03c0*/  IMAD.MOV.U32 R0, RZ, RZ, R15 ;  /* 0x000000ffff007224 */ /* 0x000fe200078e000f */
[----:B------:R-:W1:Y:S04]  /*03d0*/  F2I.FTZ.U32.TRUNC.NTZ R13, R13 ;  /* 0x0000000d000d7305 */ /* 0x000e68000021f000 */
[----:B------:R-:W-:Y:S02]  /*03e0*/  @!P1 IADD3 R0, PT, PT, -R0, RZ, RZ ;  /* 0x000000ff00009210 */ /* 0x000fe40007ffe1ff */
[----:B------:R-:W-:-:S05]  /*03f0*/  @!P2 LOP3.LUT R0, RZ, R12, RZ, 0x33, !PT ;  /* 0x0000000cff00a212 */ /* 0x000fca00078e33ff */
[----:B------:R-:W-:-:S04]  /*0400*/  IMAD.MOV R15, RZ, RZ, -R0 ;  /* 0x000000ffff0f7224 */ /* 0x000fc800078e0a00 */
[----:B------:R-:W-:Y:S02]  /*0410*/  IMAD R15, R12, R15, R3 ;  /* 0x0000000f0c0f7224 */ /* 0x000fe400078e0203 */
[----:B------:R-:W-:Y:S02]  /*0420*/  HFMA2 R12, -RZ, RZ, 0, 0 ;  /* 0x00000000ff0c7431 */ /* 0x000fe400000001ff */
[----:B-1----:R-:W-:Y:S01]  /*0430*/  IMAD.MOV R17, RZ, RZ, -R13 ;  /* 0x000000ffff117224 */ /* 0x002fe200078e0a0d */
[----:B------:R-:W-:-:S03]  /*0440*/  IABS R14, R15 ;  /* 0x0000000f000e7213 */ /* 0x000fc60000000000 */
[----:B------:R-:W-:Y:S01]  /*0450*/  IMAD R17, R17, R2, RZ ;  /* 0x0000000211117224 */ /* 0x000fe200078e02ff */
[----:B----4-:R-:W-:-:S03]  /*0460*/  IABS R18, R6 ;  /* 0x0000000600127213 */ /* 0x010fc60000000000 */
[----:B------:R-:W-:-:S04]  /*0470*/  IMAD.HI.U32 R12, R13, R17, R12 ;  /* 0x000000110d0c7227 */ /* 0x000fc800078e000c */
[----:B------:R-:W-:Y:S02]  /*0480*/  IMAD.MOV.U32 R13, RZ, RZ, R14 ;  /* 0x000000ffff0d7224 */ /* 0x000fe400078e000e */
[----:B------:R-:W-:Y:S02]  /*0490*/  IMAD.MOV R17, RZ, RZ, -R16 ;  /* 0x000000ffff117224 */ /* 0x000fe400078e0a10 */
[----:B------:R-:W-:Y:S01]  /*04a0*/  IMAD.HI.U32 R12, R12, R13, RZ ;  /* 0x0000000d0c0c7227 */ /* 0x000fe200078e00ff */
[----:B------:R-:W-:-:S03]  /*04b0*/  MOV R14, R18 ;  /* 0x00000012000e7202 */ /* 0x000fc60000000f00 */
[----:B------:R-:W-:Y:S01]  /*04c0*/  IMAD R13, R12, R17, R13 ;  /* 0x000000110c0d7224 */ /* 0x000fe200078e020d */
[----:B------:R-:W1:Y:S04]  /*04d0*/  I2F.RP R16, R14 ;  /* 0x0000000e00107306 */ /* 0x000e680000209400 */
[----:B------:R-:W-:-:S04]  /*04e0*/  ISETP.GT.U32.AND P2, PT, R2, R13, PT ;  /* 0x0000000d0200720c */ /* 0x000fc80003f44070 */
[----:B-1----:R-:W1:Y:S09]  /*04f0*/  MUFU.RCP R16, R16 ;  /* 0x0000001000107308 */ /* 0x002e720000001000 */
[----:B------:R-:W-:-:S05]  /*0500*/  @!P2 IMAD.IADD R13, R13, 0x1, -R2 ;  /* 0x000000010d0da824 */ /* 0x000fca00078e0a02 */
[----:B------:R-:W-:Y:S02]  /*0510*/  ISETP.GE.U32.AND P0, PT, R13, R2, PT ;  /* 0x000000020d00720c */ /* 0x000fe40003f06070 */
[----:B------:R-:W-:Y:S02]  /*0520*/  LOP3.LUT R2, R15, R4, RZ, 0x3c, !PT ;  /* 0x000000040f027212 */ /* 0x000fe400078e3cff */
[----:B------:R-:W-:Y:S02]  /*0530*/  @!P2 IADD3 R12, PT, PT, R12, 0x1, RZ ;  /* 0x000000010c0ca810 */ /* 0x000fe40007ffe0ff */
[----:B------:R-:W-:Y:S02]  /*0540*/  ISETP.GE.AND P1, PT, R2, RZ, PT ;  /* 0x000000ff0200720c */ /* 0x000fe40003f26270 */
[----:B------:R-:W-:Y:S01]  /*0550*/  ISETP.NE.AND P2, PT, R4, RZ, PT ;  /* 0x000000ff0400720c */ /* 0x000fe20003f45270 */
[----:B-1----:R-:W-:-:S04]  /*0560*/  VIADD R13, R16, 0xffffffe ;  /* 0x0ffffffe100d7836 */ /* 0x002fc80000000000 */
[----:B------:R-:W-:Y:S02]  /*0570*/  @P0 VIADD R12, R12, 0x1 ;  /* 0x000000010c0c0836 */ /* 0x000fe40000000000 */
[----:B------:R-:W1:Y:S02]  /*0580*/  F2I.FTZ.U32.TRUNC.NTZ R13, R13 ;  /* 0x0000000d000d7305 */ /* 0x000e64000021f000 */
[----:B------:R-:W-:-:S05]  /*0590*/  IMAD.MOV.U32 R2, RZ, RZ, R12 ;  /* 0x000000ffff027224 */ /* 0x000fca00078e000c */
[----:B------:R-:W-:Y:S02]  /*05a0*/  @!P1 IADD3 R2, PT, PT, -R2, RZ, RZ ;  /* 0x000000ff02029210 */ /* 0x000fe40007ffe1ff */
[----:B------:R-:W-:Y:S01]  /*05b0*/  @!P2 LOP3.LUT R2, RZ, R4, RZ, 0x33, !PT ;  /* 0x00000004ff02a212 */ /* 0x000fe200078e33ff */
[----:B------:R-:W-:-:S04]  /*05c0*/  HFMA2 R12, -RZ, RZ, 0, 0 ;  /* 0x00000000ff0c7431 */ /* 0x000fc800000001ff */
[----:B------:R-:W-:Y:S02]  /*05d0*/  IMAD.MOV R17, RZ, RZ, -R2 ;  /* 0x000000ffff117224 */ /* 0x000fe400078e0a02 */
[----:B-1----:R-:W-:Y:S02]  /*05e0*/  IMAD.MOV R19, RZ, RZ, -R13 ;  /* 0x000000ffff137224 */ /* 0x002fe400078e0a0d */
[----:B------:R-:W-:Y:S02]  /*05f0*/  IMAD R17, R4, R17, R15 ;  /* 0x0000001104117224 */ /* 0x000fe400078e020f */
[----:B------:R-:W-:-:S03]  /*0600*/  IMAD R15, R19, R14, RZ ;  /* 0x0000000e130f7224 */ /* 0x000fc600078e02ff */
[----:B------:R-:W-:Y:S01]  /*0610*/  IABS R4, R17 ;  /* 0x0000001100047213 */ /* 0x000fe20000000000 */
[----:B------:R-:W-:Y:S01]  /*0620*/  IMAD.HI.U32 R12, R13, R15, R12 ;  /* 0x0000000f0d0c7227 */ /* 0x000fe200078e000c */
[----:B------:R-:W-:-:S03]  /*0630*/  IABS R16, R6 ;  /* 0x0000000600107213 */ /* 0x000fc60000000000 */
[----:B------:R-:W-:Y:S01]  /*0640*/  IMAD.MOV.U32 R13, RZ, RZ, R4 ;  /* 0x000000ffff0d7224 */ /* 0x000fe200078e0004 */
[----:B-----5:R-:W-:Y:S01]  /*0650*/  IABS R15, R11 ;  /* 0x0000000b000f7213 */ /* 0x020fe20000000000 */
[----:B------:R-:W-:Y:S02]  /*0660*/  IMAD.MOV R18, RZ, RZ, -R16 ;  /* 0x000000ffff127224 */ /* 0x000fe400078e0a10 */
[----:B------:R-:W-:Y:S01]  /*0670*/  IMAD.HI.U32 R4, R12, R13, RZ ;  /* 0x0000000d0c047227 */ /* 0x000fe200078e00ff */
[----:B------:R-:W1:Y:S03]  /*0680*/  I2F.RP R16, R15 ;  /* 0x0000000f00107306 */ /* 0x000e660000209400 */
[----:B------:R-:W-:-:S05]  /*0690*/  IMAD R13, R4, R18, R13 ;  /* 0x00000012040d7224 */ /* 0x000fca00078e020d */
[----:B------:R-:W-:Y:S01]  /*06a0*/  ISETP.GT.U32.AND P2, PT, R14, R13, PT ;  /* 0x0000000d0e00720c */ /* 0x000fe20003f44070 */
[----:B-1----:R-:W1:Y:S01]  /*06b0*/  MUFU.RCP R16, R16 ;  /* 0x0000001000107308 */ /* 0x002e620000001000 */
[----:B0-----:R-:W-:-:S11]  /*06c0*/  LOP3.LUT R8, R17, R6, RZ, 0x3c, !PT ;  /* 0x0000000611087212 */ /* 0x001fd600078e3cff */
[----:B------:R-:W-:-:S04]  /*06d0*/  @!P2 IADD3 R13, PT, PT, R13, -R14, RZ ;  /* 0x8000000e0d0da210 */ /* 0x000fc80007ffe0ff */
[----:B------:R-:W-:Y:S01]  /*06e0*/  ISETP.GE.U32.AND P0, PT, R13, R14, PT ;  /* 0x0000000e0d00720c */ /* 0x000fe20003f06070 */
[----:B------:R-:W-:Y:S01]  /*06f0*/  @!P2 VIADD R4, R4, 0x1 ;  /* 0x000000010404a836 */ /* 0x000fe20000000000 */
[----:B------:R-:W-:Y:S02]  /*0700*/  ISETP.GE.AND P1, PT, R8, RZ, PT ;  /* 0x000000ff0800720c */ /* 0x000fe40003f26270 */
[----:B------:R-:W-:Y:S01]  /*0710*/  ISETP.NE.AND P2, PT, R6, RZ, PT ;  /* 0x000000ff0600720c */ /* 0x000fe20003f45270 */
[----:B-1----:R-:W-:-:S04]  /*0720*/  VIADD R12, R16, 0xffffffe ;  /* 0x0ffffffe100c7836 */ /* 0x002fc80000000000 */
[----:B------:R-:W0:Y:S04]  /*0730*/  F2I.FTZ.U32.TRUNC.NTZ R13, R12 ;  /* 0x0000000c000d7305 */ /* 0x000e28000021f000 */
[----:B------:R-:W-:-:S05]  /*0740*/  @P0 IADD3 R4, PT, PT, R4, 0x1, RZ ;  /* 0x0000000104040810 */ /* 0x000fca0007ffe0ff */
[----:B------:R-:W-:Y:S01]  /*0750*/  @!P1 IMAD.MOV R4, RZ, RZ, -R4 ;  /* 0x000000ffff049224 */ /* 0x000fe200078e0a04 */
[----:B------:R-:W-:-:S04]  /*0760*/  @!P2 LOP3.LUT R4, RZ, R6, RZ, 0x33, !PT ;  /* 0x00000006ff04a212 */ /* 0x000fc800078e33ff */
[----:B------:R-:W-:Y:S01]  /*0770*/  IADD3 R14, PT, PT, -R4, RZ, RZ ;  /* 0x000000ff040e7210 */ /* 0x000fe20007ffe1ff */
[----:B0-----:R-:W-:-:S04]  /*0780*/  IMAD.MOV R8, RZ, RZ, -R13 ;  /* 0x000000ffff087224 */ /* 0x001fc800078e0a0d */
[----:B------:R-:W-:Y:S02]  /*0790*/  IMAD R14, R6, R14, R17 ;  /* 0x0000000e060e7224 */ /* 0x000fe400078e0211 */
[----:B------:R-:W-:Y:S01]  /*07a0*/  IMAD R17, R8, R15, RZ ;  /* 0x0000000f08117224 */ /* 0x000fe200078e02ff */
[----:B------:R-:W-:Y:S01]  /*07b0*/  IABS R8, R11 ;  /* 0x0000000b00087213 */ /* 0x000fe20000000000 */
[----:B------:R-:W-:Y:S01]  /*07c0*/  IMAD.MOV.U32 R12, RZ, RZ, RZ ;  /* 0x000000ffff0c7224 */ /* 0x000fe200078e00ff */
[----:B------:R-:W-:Y:S02]  /*07d0*/  IABS R6, R14 ;  /* 0x0000000e00067213 */ /* 0x000fe40000000000 */
[----:B------:R-:W-:Y:S01]  /*07e0*/  IABS R16, R10 ;  /* 0x0000000a00107213 */ /* 0x000fe20000000000 */
[----:B------:R-:W-:Y:S01]  /*07f0*/  IMAD.HI.U32 R12, R13, R17, R12 ;  /* 0x000000110d0c7227 */ /* 0x000fe200078e000c */
[----:B------:R-:W-:-:S03]  /*0800*/  MOV R13, R6 ;  /* 0x00000006000d7202 */ /* 0x000fc60000000f00 */
[----:B------:R-:W-:Y:S02]  /*0810*/  IMAD.MOV R17, RZ, RZ, -R8 ;  /* 0x000000ffff117224 */ /* 0x000fe400078e0a08 */
[----:B------:R-:W-:Y:S02]  /*0820*/  IMAD.MOV.U32 R8, RZ, RZ, R16 ;  /* 0x000000ffff087224 */ /* 0x000fe400078e0010 */
[----:B------:R-:W-:Y:S02]  /*0830*/  IMAD.HI.U32 R6, R12, R13, RZ ;  /* 0x0000000d0c067227 */ /* 0x000fe400078e00ff */
[----:B------:R-:W0:Y:S02]  /*0840*/  I2F.RP R16, R8 ;  /* 0x0000000800107306 */ /* 0x000e240000209400 */
[----:B------:R-:W-:-:S05]  /*0850*/  IMAD R12, R6, R17, R13 ;  /* 0x00000011060c7224 */ /* 0x000fca00078e020d */
[----:B------:R-:W-:Y:S01]  /*0860*/  ISETP.GT.U32.AND P2, PT, R15, R12, PT ;  /* 0x0000000c0f00720c */ /* 0x000fe20003f44070 */
[----:B0-----:R-:W0:-:S12]  /*0870*/  MUFU.RCP R16, R16 ;  /* 0x0000001000107308 */ /* 0x001e180000001000 */
[----:B------:R-:W-:-:S05]  /*0880*/  @!P2 IMAD.IADD R12, R12, 0x1, -R15 ;  /* 0x000000010c0ca824 */ /* 0x000fca00078e0a0f */
[----:B------:R-:W-:Y:S02]  /*0890*/  ISETP.GE.U32.AND P0, PT, R12, R15, PT ;  /* 0x0000000f0c00720c */ /* 0x000fe40003f06070 */
[----:B------:R-:W-:Y:S01]  /*08a0*/  LOP3.LUT R12, R14, R11, RZ, 0x3c, !PT ;  /* 0x0000000b0e0c7212 */ /* 0x000fe200078e3cff */
[----:B------:R-:W-:Y:S01]  /*08b0*/  @!P2 VIADD R6, R6, 0x1 ;  /* 0x000000010606a836 */ /* 0x000fe20000000000 */
[----:B------:R-:W-:Y:S02]  /*08c0*/  ISETP.NE.AND P2, PT, R11, RZ, PT ;  /* 0x000000ff0b00720c */ /* 0x000fe40003f45270 */
[----:B------:R-:W-:Y:S02]  /*08d0*/  ISETP.GE.AND P1, PT, R12, RZ, PT ;  /* 0x000000ff0c00720c */ /* 0x000fe40003f26270 */
[----:B0-----:R-:W-:-:S04]  /*08e0*/  IADD3 R12, PT, PT, R16, 0xffffffe, RZ ;  /* 0x0ffffffe100c7810 */ /* 0x001fc80007ffe0ff */
[----:B------:R0:W1:Y:S01]  /*08f0*/  F2I.FTZ.U32.TRUNC.NTZ R13, R12 ;  /* 0x0000000c000d7305 */ /* 0x000062000021f000 */
[----:B------:R-:W-:-:S06]  /*0900*/  @P0 VIADD R6, R6, 0x1 ;  /* 0x0000000106060836 */ /* 0x000fcc0000000000 */
[----:B------:R-:W-:Y:S02]  /*0910*/  @!P1 IADD3 R6, PT, PT, -R6, RZ, RZ ;  /* 0x000000ff06069210 */ /* 0x000fe40007ffe1ff */
[----:B------:R-:W-:Y:S01]  /*0920*/  @!P2 LOP3.LUT R6, RZ, R11, RZ, 0x33, !PT ;  /* 0x0000000bff06a212 */ /* 0x000fe200078e33ff */
[----:B0-----:R-:W-:-:S04]  /*0930*/  HFMA2 R12, -RZ, RZ, 0, 0 ;  /* 0x00000000ff0c7431 */ /* 0x001fc800000001ff */
[----:B------:R-:W-:Y:S02]  /*0940*/  IMAD.MOV R15, RZ, RZ, -R6 ;  /* 0x000000ffff0f7224 */ /* 0x000fe400078e0a06 */
[--C-:B-1----:R-:W-:Y:S02]  /*0950*/  IMAD.MOV R17, RZ, RZ, -R13.reuse ;  /* 0x000000ffff117224 */ /* 0x102fe400078e0a0d */
[----:B------:R-:W-:Y:S02]  /*0960*/  IMAD R15, R11, R15, R14 ;  /* 0x0000000f0b0f7224 */ /* 0x000fe400078e020e */
[----:B------:R-:W-:Y:S01]  /*0970*/  IMAD R11, R17, R8, RZ ;  /* 0x00000008110b7224 */ /* 0x000fe200078e02ff */
[----:B------:R-:W-:Y:S02]  /*0980*/  IABS R14, R10 ;  /* 0x0000000a000e7213 */ /* 0x000fe40000000000 */
[----:B------:R-:W-:Y:S01]  /*0990*/  IABS R16, R15 ;  /* 0x0000000f00107213 */ /* 0x000fe20000000000 */
[----:B------:R-:W-:Y:S01]  /*09a0*/  IMAD.HI.U32 R13, R13, R11, R12 ;  /* 0x0000000b0d0d7227 */ /* 0x000fe200078e000c */
[----:B------:R-:W-:-:S03]  /*09b0*/  IABS R12, R7 ;  /* 0x00000007000c7213 */ /* 0x000fc60000000000 */
[----:B------:R-:W-:Y:S02]  /*09c0*/  IMAD.MOV R11, RZ, RZ, -R14 ;  /* 0x000000ffff0b7224 */ /* 0x000fe400078e0a0e */
[----:B------:R-:W-:Y:S01]  /*09d0*/  IMAD.HI.U32 R13, R13, R16, RZ ;  /* 0x000000100d0d7227 */ /* 0x000fe200078e00ff */
[----:B------:R-:W0:Y:S03]  /*09e0*/  I2F.RP R14, R12 ;  /* 0x0000000c000e7306 */ /* 0x000e260000209400 */
        /* <DEDUP_REMOVED lines=9> */
[----:B0-----:R-:W-:-:S05]  /*0a80*/  IADD3 R11, PT, PT, R14, 0xffffffe, RZ ;  /* 0x0ffffffe0e0b7810 */ /* 0x001fca0007ffe0ff */
[----:B------:R-:W-:Y:S01]  /*0a90*/  @P0 VIADD R13, R13, 0x1 ;  /* 0x000000010d0d0836 */ /* 0x000fe20000000000 */
[----:B------:R-:W0:Y:S04]  /*0aa0*/  F2I.FTZ.U32.TRUNC.NTZ R11, R11 ;  /* 0x0000000b000b7305 */ /* 0x000e28000021f000 */
[----:B------:R-:W-:-:S05]  /*0ab0*/  MOV R8, R13 ;  /* 0x0000000d00087202 */ /* 0x000fca0000000f00 */
[----:B------:R-:W-:Y:S01]  /*0ac0*/  @!P1 IMAD.MOV R8, RZ, RZ, -R8 ;  /* 0x000000ffff089224 */ /* 0x000fe200078e0a08 */
[----:B------:R-:W-:-:S04]  /*0ad0*/  @!P2 LOP3.LUT R8, RZ, R10, RZ, 0x33, !PT ;  /* 0x0000000aff08a212 */ /* 0x000fc800078e33ff */
[----:B------:R-:W-:Y:S01]  /*0ae0*/  IADD3 R14, PT, PT, -R8, RZ, RZ ;  /* 0x000000ff080e7210 */ /* 0x000fe20007ffe1ff */
[----:B0-----:R-:W-:-:S04]  /*0af0*/  IMAD.MOV R13, RZ, RZ, -R11 ;  /* 0x000000ffff0d7224 */ /* 0x001fc800078e0a0b */
[----:B------:R-:W-:Y:S02]  /*0b00*/  IMAD R14, R10, R14, R15 ;  /* 0x0000000e0a0e7224 */ /* 0x000fe400078e020f */
[----:B------:R-:W-:Y:S02]  /*0b10*/  IMAD R13, R13, R12, RZ ;  /* 0x0000000c0d0d7224 */ /* 0x000fe400078e02ff */
[----:B------:R-:W-:Y:S01]  /*0b20*/  IMAD.MOV.U32 R10, RZ, RZ, RZ ;  /* 0x000000ffff0a7224 */ /* 0x000fe200078e00ff */
[----:B------:R-:W-:Y:S02]  /*0b30*/  IABS R15, R14 ;  /* 0x0000000e000f7213 */ /* 0x000fe40000000000 */
[----:B------:R-:W-:Y:S01]  /*0b40*/  IABS R16, R7 ;  /* 0x0000000700107213 */ /* 0x000fe20000000000 */
[----:B------:R-:W-:Y:S01]  /*0b50*/  IMAD.HI.U32 R10, R11, R13, R10 ;  /* 0x0000000d0b0a7227 */ /* 0x000fe200078e000a */
[----:B------:R-:W-:Y:S02]  /*0b60*/  MOV R13, R15 ;  /* 0x0000000f000d7202 */ /* 0x000fe40000000f00 */
[----:B--2---:R-:W-:Y:S01]  /*0b70*/  IABS R11, R5 ;  /* 0x00000005000b7213 */ /* 0x004fe20000000000 */
[----:B------:R-:W-:-:S02]  /*0b80*/  IMAD.MOV R16, RZ, RZ, -R16 ;  /* 0x000000ffff107224 */ /* 0x000fc400078e0a10 */
[----:B------:R-:W-:Y:S01]  /*0b90*/  IMAD.HI.U32 R10, R10, R13, RZ ;  /* 0x0000000d0a0a7227 */ /* 0x000fe200078e00ff */
[----:B------:R-:W0:Y:S03]  /*0ba0*/  I2F.RP R15, R11 ;  /* 0x0000000b000f7306 */ /* 0x000e260000209400 */
[----:B------:R-:W-:-:S05]  /*0bb0*/  IMAD R13, R10, R16, R13 ;  /* 0x000000100a0d7224 */ /* 0x000fca00078e020d */
[----:B------:R-:W-:Y:S01]  /*0bc0*/  ISETP.GT.U32.AND P2, PT, R12, R13, PT ;  /* 0x0000000d0c00720c */ /* 0x000fe20003f44070 */
[----:B0-----:R-:W0:-:S12]  /*0bd0*/  MUFU.RCP R15, R15 ;  /* 0x0000000f000f7308 */ /* 0x001e180000001000 */
[----:B------:R-:W-:-:S05]  /*0be0*/  @!P2 IMAD.IADD R13, R13, 0x1, -R12 ;  /* 0x000000010d0da824 */ /* 0x000fca00078e0a0c */
[----:B------:R-:W-:Y:S02]  /*0bf0*/  ISETP.GE.U32.AND P0, PT, R13, R12, PT ;  /* 0x0000000c0d00720c */ /* 0x000fe40003f06070 */
[----:B------:R-:W-:Y:S02]  /*0c00*/  LOP3.LUT R12, R14, R7, RZ, 0x3c, !PT ;  /* 0x000000070e0c7212 */ /* 0x000fe400078e3cff */
[----:B------:R-:W-:Y:S02]  /*0c10*/  @!P2 IADD3 R10, PT, PT, R10, 0x1, RZ ;  /* 0x000000010a0aa810 */ /* 0x000fe40007ffe0ff */
[----:B------:R-:W-:Y:S01]  /*0c20*/  ISETP.GE.AND P1, PT, R12, RZ, PT ;  /* 0x000000ff0c00720c */ /* 0x000fe20003f26270 */
[----:B0-----:R-:W-:Y:S01]  /*0c30*/  VIADD R12, R15, 0xffffffe ;  /* 0x0ffffffe0f0c7836 */ /* 0x001fe20000000000 */
[----:B------:R-:W-:-:S03]  /*0c40*/  ISETP.NE.AND P2, PT, R7, RZ, PT ;  /* 0x000000ff0700720c */ /* 0x000fc60003f45270 */
[----:B------:R-:W0:Y:S02]  /*0c50*/  F2I.FTZ.U32.TRUNC.NTZ R13, R12 ;  /* 0x0000000c000d7305 */ /* 0x000e24000021f000 */
[----:B------:R-:W-:-:S06]  /*0c60*/  @P0 VIADD R10, R10, 0x1 ;  /* 0x000000010a0a0836 */ /* 0x000fcc0000000000 */
[----:B------:R-:W-:Y:S02]  /*0c70*/  @!P1 IMAD.MOV R10, RZ, RZ, -R10 ;  /* 0x000000ffff0a9224 */ /* 0x000fe400078e0a0a */
[----:B------:R-:W-:Y:S02]  /*0c80*/  @!P2 LOP3.LUT R10, RZ, R7, RZ, 0x33, !PT ;  /* 0x00000007ff0aa212 */ /* 0x000fe400078e33ff */
[----:B0-----:R-:W-:-:S03]  /*0c90*/  IADD3 R16, PT, PT, RZ, -R13, RZ ;  /* 0x8000000dff107210 */ /* 0x001fc60007ffe0ff */
[----:B------:R-:W-:Y:S02]  /*0ca0*/  IMAD.MOV R15, RZ, RZ, -R10 ;  /* 0x000000ffff0f7224 */ /* 0x000fe400078e0a0a */
[----:B------:R-:W-:Y:S02]  /*0cb0*/  IMAD.MOV.U32 R12, RZ, RZ, RZ ;  /* 0x000000ffff0c7224 */ /* 0x000fe400078e00ff */
[----:B------:R-:W-:Y:S02]  /*0cc0*/  IMAD R14, R7, R15, R14 ;  /* 0x0000000f070e7224 */ /* 0x000fe400078e020e */
[----:B------:R-:W-:Y:S01]  /*0cd0*/  IMAD R7, R16, R11, RZ ;  /* 0x0000000b10077224 */ /* 0x000fe200078e02ff */
[----:B------:R-:W-:Y:S02]  /*0ce0*/  IABS R16, R5 ;  /* 0x0000000500107213 */ /* 0x000fe40000000000 */
[----:B------:R-:W-:Y:S01]  /*0cf0*/  IABS R15, R14 ;  /* 0x0000000e000f7213 */ /* 0x000fe20000000000 */
[----:B------:R-:W-:Y:S01]  /*0d00*/  IMAD.HI.U32 R12, R13, R7, R12 ;  /* 0x000000070d0c7227 */ /* 0x000fe200078e000c */
[----:B------:R-:W-:-:S02]  /*0d10*/  IADD3 R16, PT, PT, RZ, -R16, RZ ;  /* 0x80000010ff107210 */ /* 0x000fc40007ffe0ff */
[----:B---3--:R-:W-:-:S03]  /*0d20*/  IABS R7, R9 ;  /* 0x0000000900077213 */ /* 0x008fc60000000000 */
        /* <DEDUP_REMOVED lines=9> */
[----:B------:R-:W-:Y:S02]  /*0dc0*/  ISETP.GE.AND P1, PT, R11, RZ, PT ;  /* 0x000000ff0b00720c */ /* 0x000fe40003f26270 */
[----:B------:R-:W-:Y:S01]  /*0dd0*/  ISETP.NE.AND P2, PT, R5, RZ, PT ;  /* 0x000000ff0500720c */ /* 0x000fe20003f45270 */
[----:B0-----:R-:W-:-:S04]  /*0de0*/  VIADD R15, R13, 0xffffffe ;  /* 0x0ffffffe0d0f7836 */ /* 0x001fc80000000000 */
[----:B------:R-:W-:Y:S02]  /*0df0*/  @P0 VIADD R12, R12, 0x1 ;  /* 0x000000010c0c0836 */ /* 0x000fe40000000000 */
[----:B------:R-:W0:Y:S04]  /*0e00*/  F2I.FTZ.U32.TRUNC.NTZ R15, R15 ;  /* 0x0000000f000f7305 */ /* 0x000e28000021f000 */
[----:B------:R-:W-:Y:S02]  /*0e10*/  @!P1 IMAD.MOV R12, RZ, RZ, -R12 ;  /* 0x000000ffff0c9224 */ /* 0x000fe400078e0a0c */
[----:B------:R-:W-:-:S05]  /*0e20*/  @!P2 LOP3.LUT R12, RZ, R5, RZ, 0x33, !PT ;  /* 0x00000005ff0ca212 */ /* 0x000fca00078e33ff */
[----:B------:R-:W-:-:S04]  /*0e30*/  IMAD.MOV R11, RZ, RZ, -R12 ;  /* 0x000000ffff0b7224 */ /* 0x000fc800078e0a0c */
[----:B------:R-:W-:Y:S02]  /*0e40*/  IMAD R18, R5, R11, R14 ;  /* 0x0000000b05127224 */ /* 0x000fe400078e020e */
[----:B------:R-:W-:Y:S01]  /*0e50*/  HFMA2 R14, -RZ, RZ, 0, 0 ;  /* 0x00000000ff0e7431 */ /* 0x000fe200000001ff */
[----:B0-----:R-:W-:Y:S02]  /*0e60*/  IADD3 R16, PT, PT, RZ, -R15, RZ ;  /* 0x8000000fff107210 */ /* 0x001fe40007ffe0ff */
[----:B------:R-:W-:-:S03]  /*0e70*/  IABS R11, R18 ;  /* 0x00000012000b7213 */ /* 0x000fc60000000000 */
[----:B------:R-:W-:Y:S01]  /*0e80*/  IMAD R5, R16, R7, RZ ;  /* 0x0000000710057224 */ /* 0x000fe200078e02ff */
[----:B------:R-:W-:-:S03]  /*0e90*/  IABS R13, R9 ;  /* 0x00000009000d7213 */ /* 0x000fc60000000000 */
[----:B------:R-:W-:-:S04]  /*0ea0*/  IMAD.HI.U32 R14, R15, R5, R14 ;  /* 0x000000050f0e7227 */ /* 0x000fc800078e000e */
[----:B------:R-:W-:Y:S02]  /*0eb0*/  IMAD.MOV.U32 R5, RZ, RZ, R11 ;  /* 0x000000ffff057224 */ /* 0x000fe400078e000b */
[----:B------:R-:W-:Y:S02]  /*0ec0*/  IMAD.MOV R16, RZ, RZ, -R13 ;  /* 0x000000ffff107224 */ /* 0x000fe400078e0a0d */
[----:B------:R-:W-:-:S04]  /*0ed0*/  IMAD.HI.U32 R14, R14, R5, RZ ;  /* 0x000000050e0e7227 */ /* 0x000fc800078e00ff */
[----:B------:R-:W-:-:S05]  /*0ee0*/  IMAD R16, R14, R16, R5 ;  /* 0x000000100e107224 */ /* 0x000fca00078e0205 */
[----:B------:R-:W-:Y:S02]  /*0ef0*/  ISETP.GT.U32.AND P2, PT, R7, R16, PT ;  /* 0x000000100700720c */ /* 0x000fe40003f44070 */
[----:B------:R-:W-:-:S11]  /*0f00*/  LOP3.LUT R5, R18, R9, RZ, 0x3c, !PT ;  /* 0x0000000912057212 */ /* 0x000fd600078e3cff */
[----:B------:R-:W-:Y:S01]  /*0f10*/  @!P2 IMAD.IADD R16, R16, 0x1, -R7 ;  /* 0x000000011010a824 */ /* 0x000fe200078e0a07 */
[----:B------:R-:W-:-:S04]  /*0f20*/  ISETP.GE.AND P1, PT, R5, RZ, PT ;  /* 0x000000ff0500720c */ /* 0x000fc80003f26270 */
[----:B------:R-:W-:Y:S02]  /*0f30*/  ISETP.GE.U32.AND P0, PT, R16, R7, PT ;  /* 0x000000071000720c */ /* 0x000fe40003f06070 */
[----:B------:R-:W-:Y:S02]  /*0f40*/  @!P2 IADD3 R14, PT, PT, R14, 0x1, RZ ;  /* 0x000000010e0ea810 */ /* 0x000fe40007ffe0ff */
[----:B------:R-:W-:-:S09]  /*0f50*/  ISETP.NE.AND P2, PT, R9, RZ, PT ;  /* 0x000000ff0900720c */ /* 0x000fd20003f45270 */
[----:B------:R-:W-:-:S04]  /*0f60*/  @P0 VIADD R14, R14, 0x1 ;  /* 0x000000010e0e0836 */ /* 0x000fc80000000000 */
[----:B------:R-:W-:Y:S01]  /*0f70*/  @!P1 IMAD.MOV R14, RZ, RZ, -R14 ;  /* 0x000000ffff0e9224 */ /* 0x000fe200078e0a0e */
[----:B------:R-:W-:Y:S01]  /*0f80*/  @!P2 LOP3.LUT R14, RZ, R9, RZ, 0x33, !PT ;  /* 0x00000009ff0ea212 */ /* 0x000fe200078e33ff */
[----:B------:R-:W-:Y:S01]  /*0f90*/  STL [R1+0x8], R4 ;  /* 0x0000080401007387 */ /* 0x000fe20000100800 */
[----:B------:R-:W-:-:S03]  /*0fa0*/  ULOP3.LUT UR4, UR4, 0x7ffffff8, URZ, 0xc0, !UPT ;  /* 0x7ffffff804047892 */ /* 0x000fc6000f8ec0ff */
[----:B------:R-:W-:Y:S04]  /*0fb0*/  STL [R1+0xc], R6 ;  /* 0x00000c0601007387 */ /* 0x000fe80000100800 */
[----:B------:R-:W-:Y:S04]  /*0fc0*/  STL [R1+0x10], R8 ;  /* 0x0000100801007387 */ /* 0x000fe80000100800 */
[----:B------:R-:W-:Y:S04]  /*0fd0*/  STL [R1+0x14], R10 ;  /* 0x0000140a01007387 */ /* 0x000fe80000100800 */
[----:B------:R-:W-:Y:S04]  /*0fe0*/  STL [R1+0x18], R12 ;  /* 0x0000180c01007387 */ /* 0x000fe80000100800 */
[----:B------:R-:W-:Y:S01]  /*0ff0*/  STL [R1+0x1c], R14 ;  /* 0x00001c0e01007387 */ /* 0x000fe20000100800 */
[----:B------:R-:W-:-:S02]  /*1000*/  UIADD3 UR6, UP0, UPT, UR6, 0x20, URZ ;  /* 0x0000002006067890 */ /* 0x000fc4000ff1e0ff */
[----:B------:R-:W-:Y:S02]  /*1010*/  UIADD3 UR5, UPT, UPT, -UR4, 0x8, URZ ;  /* 0x0000000804057890 */ /* 0x000fe4000fffe1ff */
[----:B------:R-:W-:Y:S02]  /*1020*/  UIADD3.X UR7, UPT, UPT, URZ, UR7, URZ, UP0, !UPT ;  /* 0x00000007ff077290 */ /* 0x000fe400087fe4ff */
[----:B------:R-:W-:Y:S01]  /*1030*/  UISETP.NE.AND UP0, UPT, UR5, URZ, UPT ;  /* 0x000000ff0500728c */ /* 0x000fe2000bf05270 */
[----:B------:R0:W-:Y:S04]  /*1040*/  STL [R1+0x4], R2 ;  /* 0x0000040201007387 */ /* 0x0001e80000100800 */
[----:B------:R1:W-:Y:S01]  /*1050*/  STL [R1], R0 ;  /* 0x0000000001007387 */ /* 0x0003e20000100800 */
[----:B0-----:R-:W-:Y:S01]  /*1060*/  IADD3 R2, PT, PT, -R14, RZ, RZ ;  /* 0x000000ff0e027210 */ /* 0x001fe20007ffe1ff */
[----:B-1----:R-:W-:-:S04]  /*1070*/  IMAD.U32 R0, RZ, RZ, UR4 ;  /* 0x00000004ff007e24 */ /* 0x002fc8000f8e00ff */
[----:B------:R-:W-:Y:S01]  /*1080*/  IMAD R2, R9, R2, R18 ;  /* 0x0000000209027224 */ /* 0x000fe200078e0212 */
[----:B------:R-:W-:Y:S06]  /*1090*/  BRA.U !UP0, `(.L_x_1) ;  /* 0x0000000d08e07547 */ /* 0x000fec000b800000 */
[----:B------:R-:W-:Y:S01]  /*10a0*/  VIADD R7, R1, 0x30 ;  /* 0x0000003001077836 */ /* 0x000fe20000000000 */
[----:B------:R-:W-:Y:S01]  /*10b0*/  MOV R4, UR6 ;  /* 0x0000000600047c02 */ /* 0x000fe20008000f00 */
[----:B------:R-:W-:-:S07]  /*10c0*/  IMAD.U32 R5, RZ, RZ, UR7 ;  /* 0x00000007ff057e24 */ /* 0x000fce000f8e00ff */
.L_x_2:
[----:B------:R-:W2:Y:S04]  /*10d0*/  LDG.E R17, desc[UR12][R4.64+-0x10] ;  /* 0xfffff00c04117981 */ /* 0x000ea8000c1e1900 */
        /* <DEDUP_REMOVED lines=9> */
[----:B0-----:R-:W-:-:S06]  /*1170*/  VIADD R8, R12, 0xffffffe ;  /* 0x0ffffffe0c087836 */ /* 0x001fcc0000000000 */
[----:B------:R0:W1:Y:S01]  /*1180*/  F2I.FTZ.U32.TRUNC.NTZ R9, R8 ;  /* 0x0000000800097305 */ /* 0x000062000021f000 */
[----:B------:R-:W-:Y:S01]  /*1190*/  IABS R18, R17 ;  /* 0x0000001100127213 */ /* 0x000fe20000000000 */
[----:B0-----:R-:W-:Y:S01]  /*11a0*/  IMAD.MOV.U32 R8, RZ, RZ, RZ ;  /* 0x000000ffff087224 */ /* 0x001fe200078e00ff */
[----:B-1----:R-:W-:-:S05]  /*11b0*/  IADD3 R19, PT, PT, RZ, -R9, RZ ;  /* 0x80000009ff137210 */ /* 0x002fca0007ffe0ff */
[----:B------:R-:W-:-:S04]  /*11c0*/  IMAD R19, R19, R6, RZ ;  /* 0x0000000613137224 */ /* 0x000fc800078e02ff */
[----:B------:R-:W-:Y:S01]  /*11d0*/  IMAD.HI.U32 R9, R9, R19, R8 ;  /* 0x0000001309097227 */ /* 0x000fe200078e0008 */
[----:B------:R-:W-:-:S03]  /*11e0*/  IADD3 R8, PT, PT, RZ, -R18, RZ ;  /* 0x80000012ff087210 */ /* 0x000fc60007ffe0ff */
[----:B------:R-:W-:-:S04]  /*11f0*/  IMAD.MOV.U32 R19, RZ, RZ, R14 ;  /* 0x000000ffff137224 */ /* 0x000fc800078e000e */
        /* <DEDUP_REMOVED lines=8> */
[----:B------:R-:W-:Y:S02]  /*1280*/  LOP3.LUT R6, R2, R17, RZ, 0x3c, !PT ;  /* 0x0000001102067212 */ /* 0x000fe400078e3cff */
[----:B------:R-:W-:Y:S02]  /*1290*/  @!P2 IADD3 R18, PT, PT, R18, 0x1, RZ ;  /* 0x000000011212a810 */ /* 0x000fe40007ffe0ff */
[----:B------:R-:W-:Y:S02]  /*12a0*/  ISETP.GE.AND P1, PT, R6, RZ, PT ;  /* 0x000000ff0600720c */ /* 0x000fe40003f26270 */
[----:B------:R-:W-:Y:S01]  /*12b0*/  ISETP.NE.AND P2, PT, R17, RZ, PT ;  /* 0x000000ff1100720c */ /* 0x000fe20003f45270 */
[----:B0-----:R-:W-:-:S04]  /*12c0*/  VIADD R8, R14, 0xffffffe ;  /* 0x0ffffffe0e087836 */ /* 0x001fc80000000000 */
[----:B------:R-:W-:Y:S01]  /*12d0*/  @P0 VIADD R18, R18, 0x1 ;  /* 0x0000000112120836 */ /* 0x000fe20000000000 */
[----:B------:R-:W0:Y:S03]  /*12e0*/  F2I.FTZ.U32.TRUNC.NTZ R9, R8 ;  /* 0x0000000800097305 */ /* 0x000e26000021f000 */
[----:B------:R-:W-:-:S05]  /*12f0*/  IMAD.MOV.U32 R6, RZ, RZ, R18 ;  /* 0x000000ffff067224 */ /* 0x000fca00078e0012 */
[----:B------:R-:W-:Y:S02]  /*1300*/  @!P1 IADD3 R6, PT, PT, -R6, RZ, RZ ;  /* 0x000000ff06069210 */ /* 0x000fe40007ffe1ff */
[----:B------:R-:W-:-:S05]  /*1310*/  @!P2 LOP3.LUT R6, RZ, R17, RZ, 0x33, !PT ;  /* 0x00000011ff06a212 */ /* 0x000fca00078e33ff */
[----:B------:R-:W-:Y:S02]  /*1320*/  IMAD.MOV R18, RZ, RZ, -R6 ;  /* 0x000000ffff127224 */ /* 0x000fe400078e0a06 */
[--C-:B0-----:R-:W-:Y:S02]  /*1330*/  IMAD.MOV R19, RZ, RZ, -R9.reuse ;  /* 0x000000ffff137224 */ /* 0x101fe400078e0a09 */
[----:B------:R-:W-:Y:S01]  /*1340*/  IMAD R18, R17, R18, R2 ;  /* 0x0000001211127224 */ /* 0x000fe200078e0202 */
[----:B------:R-:W-:Y:S01]  /*1350*/  MOV R8, RZ ;  /* 0x000000ff00087202 */ /* 0x000fe20000000f00 */
[----:B------:R-:W-:Y:S01]  /*1360*/  IMAD R17, R19, R12, RZ ;  /* 0x0000000c13117224 */ /* 0x000fe200078e02ff */
[----:B------:R-:W2:Y:S02]  /*1370*/  LDG.E R2, desc[UR12][R4.64+0x8] ;  /* 0x0000080c04027981 */ /* 0x000ea4000c1e1900 */
[----:B------:R-:W-:Y:S01]  /*1380*/  IABS R14, R18 ;  /* 0x00000012000e7213 */ /* 0x000fe20000000000 */
[----:B------:R-:W-:Y:S01]  /*1390*/  IMAD.HI.U32 R8, R9, R17, R8 ;  /* 0x0000001109087227 */ /* 0x000fe200078e0008 */
[----:B------:R-:W-:-:S03]  /*13a0*/  IABS R19, R11 ;  /* 0x0000000b00137213 */ /* 0x000fc60000000000 */
[----:B------:R-:W-:Y:S02]  /*13b0*/  IMAD.MOV.U32 R9, RZ, RZ, R14 ;  /* 0x000000ffff097224 */ /* 0x000fe400078e000e */
[----:B------:R-:W-:Y:S02]  /*13c0*/  IMAD.MOV R20, RZ, RZ, -R19 ;  /* 0x000000ffff147224 */ /* 0x000fe400078e0a13 */
[----:B------:R-:W-:-:S04]  /*13d0*/  IMAD.HI.U32 R19, R8, R9, RZ ;  /* 0x0000000908137227 */ /* 0x000fc800078e00ff */
[----:B------:R-:W-:-:S05]  /*13e0*/  IMAD R9, R19, R20, R9 ;  /* 0x0000001413097224 */ /* 0x000fca00078e0209 */
[----:B------:R-:W-:Y:S02]  /*13f0*/  ISETP.GT.U32.AND P2, PT, R12, R9, PT ;  /* 0x000000090c00720c */ /* 0x000fe40003f44070 */
[----:B----4-:R-:W-:-:S04]  /*1400*/  IABS R17, R16 ;  /* 0x0000001000117213 */ /* 0x010fc80000000000 */
[----:B------:R-:W-:-:S04]  /*1410*/  MOV R14, R17 ;  /* 0x00000011000e7202 */ /* 0x000fc80000000f00 */
[----:B------:R-:W0:Y:S03]  /*1420*/  I2F.RP R17, R14 ;  /* 0x0000000e00117306 */ /* 0x000e260000209400 */
[----:B------:R-:W-:-:S05]  /*1430*/  @!P2 IMAD.IADD R9, R9, 0x1, -R12 ;  /* 0x000000010909a824 */ /* 0x000fca00078e0a0c */
[----:B------:R-:W-:Y:S02]  /*1440*/  ISETP.GE.U32.AND P0, PT, R9, R12, PT ;  /* 0x0000000c0900720c */ /* 0x000fe40003f06070 */
[----:B------:R-:W-:Y:S02]  /*1450*/  LOP3.LUT R8, R18, R11, RZ, 0x3c, !PT ;  /* 0x0000000b12087212 */ /* 0x000fe400078e3cff */
[----:B------:R-:W-:Y:S02]  /*1460*/  @!P2 IADD3 R19, PT, PT, R19, 0x1, RZ ;  /* 0x000000011313a810 */ /* 0x000fe40007ffe0ff */
[----:B------:R-:W-:Y:S01]  /*1470*/  ISETP.GE.AND P1, PT, R8, RZ, PT ;  /* 0x000000ff0800720c */ /* 0x000fe20003f26270 */
[----:B0-----:R-:W0:Y:S01]  /*1480*/  MUFU.RCP R17, R17 ;  /* 0x0000001100117308 */ /* 0x001e220000001000 */
[----:B------:R-:W-:-:S05]  /*1490*/  ISETP.NE.AND P2, PT, R11, RZ, PT ;  /* 0x000000ff0b00720c */ /* 0x000fca0003f45270 */
[----:B------:R-:W-:-:S04]  /*14a0*/  @P0 VIADD R19, R19, 0x1 ;  /* 0x0000000113130836 */ /* 0x000fc80000000000 */
[----:B------:R-:W-:-:S05]  /*14b0*/  IMAD.MOV.U32 R12, RZ, RZ, R19 ;  /* 0x000000ffff0c7224 */ /* 0x000fca00078e0013 */
[----:B------:R-:W-:Y:S02]  /*14c0*/  @!P1 IADD3 R12, PT, PT, -R12, RZ, RZ ;  /* 0x000000ff0c0c9210 */ /* 0x000fe40007ffe1ff */
[----:B------:R-:W-:Y:S01]  /*14d0*/  @!P2 LOP3.LUT R12, RZ, R11, RZ, 0x33, !PT ;  /* 0x0000000bff0ca212 */ /* 0x000fe200078e33ff */
[----:B0-----:R-:W-:-:S04]  /*14e0*/  VIADD R8, R17, 0xffffffe ;  /* 0x0ffffffe11087836 */ /* 0x001fc80000000000 */
[----:B------:R-:W-:Y:S01]  /*14f0*/  IMAD.MOV R17, RZ, RZ, -R12 ;  /* 0x000000ffff117224 */ /* 0x000fe200078e0a0c */
[----:B------:R0:W1:Y:S03]  /*1500*/  F2I.FTZ.U32.TRUNC.NTZ R9, R8 ;  /* 0x0000000800097305 */ /* 0x000066000021f000 */
[----:B------:R-:W-:Y:S02]  /*1510*/  IMAD R17, R11, R17, R18 ;  /* 0x000000110b117224 */ /* 0x000fe400078e0212 */
[----:B------:R-:W3:Y:S01]  /*1520*/  LDG.E R11, desc[UR12][R4.64+0xc] ;  /* 0x00000c0c040b7981 */ /* 0x000ee2000c1e1900 */
[----:B0-----:R-:W-:Y:S02]  /*1530*/  HFMA2 R8, -RZ, RZ, 0, 0 ;  /* 0x00000000ff087431 */ /* 0x001fe400000001ff */
[----:B------:R-:W-:Y:S01]  /*1540*/  IABS R18, R17 ;  /* 0x0000001100127213 */ /* 0x000fe20000000000 */
[----:B-1----:R-:W-:-:S04]  /*1550*/  IMAD.MOV R19, RZ, RZ, -R9 ;  /* 0x000000ffff137224 */ /* 0x002fc800078e0a09 */
[----:B------:R-:W-:Y:S01]  /*1560*/  IMAD R19, R19, R14, RZ ;  /* 0x0000000e13137224 */ /* 0x000fe200078e02ff */
[----:B------:R-:W-:-:S03]  /*1570*/  IABS R20, R16 ;  /* 0x0000001000147213 */ /* 0x000fc60000000000 */
[----:B------:R-:W-:-:S04]  /*1580*/  IMAD.HI.U32 R8, R9, R19, R8 ;  /* 0x0000001309087227 */ /* 0x000fc800078e0008 */
[----:B------:R-:W-:Y:S01]  /*1590*/  IMAD.MOV.U32 R9, RZ, RZ, R18 ;  /* 0x000000ffff097224 */ /* 0x000fe200078e0012 */
[----:B-----5:R-:W-:Y:S01]  /*15a0*/  IABS R19, R15 ;  /* 0x0000000f00137213 */ /* 0x020fe20000000000 */
[----:B------:R-:W-:Y:S02]  /*15b0*/  IMAD.MOV R21, RZ, RZ, -R20 ;  /* 0x000000ffff157224 */ /* 0x000fe400078e0a14 */
[----:B------:R-:W-:Y:S01]  /*15c0*/  IMAD.HI.U32 R20, R8, R9, RZ ;  /* 0x0000000908147227 */ /* 0x000fe200078e00ff */
[----:B------:R-:W-:-:S03]  /*15d0*/  MOV R18, R19 ;  /* 0x0000001300127202 */ /* 0x000fc60000000f00 */
[----:B------:R-:W-:Y:S01]  /*15e0*/  IMAD R9, R20, R21, R9 ;  /* 0x0000001514097224 */ /* 0x000fe200078e0209 */
[----:B------:R-:W0:Y:S04]  /*15f0*/  I2F.RP R19, R18 ;  /* 0x0000001200137306 */ /* 0x000e280000209400 */
[----:B------:R-:W-:Y:S02]  /*1600*/  ISETP.GT.U32.AND P2, PT, R14, R9, PT ;  /* 0x000000090e00720c */ /* 0x000fe40003f44070 */
[----:B------:R-:W-:Y:S02]  /*1610*/  LOP3.LUT R8, R17, R16, RZ, 0x3c, !PT ;  /* 0x0000001011087212 */ /* 0x000fe400078e3cff */
[----:B0-----:R-:W0:Y:S09]  /*1620*/  MUFU.RCP R19, R19 ;  /* 0x0000001300137308 */ /* 0x001e320000001000 */
[----:B------:R-:W-:-:S05]  /*1630*/  @!P2 IMAD.IADD R9, R9, 0x1, -R14 ;  /* 0x000000010909a824 */ /* 0x000fca00078e0a0e */
[----:B------:R-:W-:Y:S02]  /*1640*/  ISETP.GE.U32.AND P0, PT, R9, R14, PT ;  /* 0x0000000e0900720c */ /* 0x000fe40003f06070 */
[----:B------:R-:W-:Y:S02]  /*1650*/  @!P2 IADD3 R20, PT, PT, R20, 0x1, RZ ;  /* 0x000000011414a810 */ /* 0x000fe40007ffe0ff */
[----:B------:R-:W-:Y:S02]  /*1660*/  ISETP.GE.AND P1, PT, R8, RZ, PT ;  /* 0x000000ff0800720c */ /* 0x000fe40003f26270 */
[----:B------:R-:W-:Y:S01]  /*1670*/  ISETP.NE.AND P2, PT, R16, RZ, PT ;  /* 0x000000ff1000720c */ /* 0x000fe20003f45270 */
[----:B0-----:R-:W-:-:S06]  /*1680*/  VIADD R8, R19, 0xffffffe ;  /* 0x0ffffffe13087836 */ /* 0x001fcc0000000000 */
[----:B------:R-:W-:Y:S01]  /*1690*/  @P0 VIADD R20, R20, 0x1 ;  /* 0x0000000114140836 */ /* 0x000fe20000000000 */
[----:B------:R0:W1:Y:S03]  /*16a0*/  F2I.FTZ.U32.TRUNC.NTZ R9, R8 ;  /* 0x0000000800097305 */ /* 0x000066000021f000 */
[----:B------:R-:W-:-:S05]  /*16b0*/  IMAD.MOV.U32 R14, RZ, RZ, R20 ;  /* 0x000000ffff0e7224 */ /* 0x000fca00078e0014 */
[----:B------:R-:W-:Y:S02]  /*16c0*/  @!P1 IADD3 R14, PT, PT, -R14, RZ, RZ ;  /* 0x000000ff0e0e9210 */ /* 0x000fe40007ffe1ff */
[----:B------:R-:W-:Y:S01]  /*16d0*/  @!P2 LOP3.LUT R14, RZ, R16, RZ, 0x33, !PT ;  /* 0x00000010ff0ea212 */ /* 0x000fe200078e33ff */
[----:B0-----:R-:W-:-:S04]  /*16e0*/  HFMA2 R8, -RZ, RZ, 0, 0 ;  /* 0x00000000ff087431 */ /* 0x001fc800000001ff */
        /* <DEDUP_REMOVED lines=8> */
[----:B------:R-:W-:Y:S01]  /*1770*/  IABS R17, R13 ;  /* 0x0000000d00117213 */ /* 0x000fe20000000000 */
[----:B------:R-:W-:Y:S02]  /*1780*/  IMAD.MOV R21, RZ, RZ, -R19 ;  /* 0x000000ffff157224 */ /* 0x000fe400078e0a13 */
[----:B------:R-:W-:Y:S01]  /*1790*/  IMAD.HI.U32 R16, R8, R9, RZ ;  /* 0x0000000908107227 */ /* 0x000fe200078e00ff */
[----:B------:R-:W0:Y:S03]  /*17a0*/  I2F.RP R19, R17 ;  /* 0x0000001100137306 */ /* 0x000e260000209400 */
[----:B------:R-:W-:-:S05]  /*17b0*/  IMAD R9, R16, R21, R9 ;  /* 0x0000001510097224 */ /* 0x000fca00078e0209 */
[----:B------:R-:W-:Y:S01]  /*17c0*/  ISETP.GT.U32.AND P2, PT, R18, R9, PT ;  /* 0x000000091200720c */ /* 0x000fe20003f44070 */
[----:B0-----:R-:W0:Y:S01]  /*17d0*/  MUFU.RCP R19, R19 ;  /* 0x0000001300137308 */ /* 0x001e220000001000 */
[----:B------:R-:W-:-:S11]  /*17e0*/  LOP3.LUT R8, R20, R15, RZ, 0x3c, !PT ;  /* 0x0000000f14087212 */ /* 0x000fd600078e3cff */
[----:B------:R-:W-:-:S04]  /*17f0*/  @!P2 IADD3 R9, PT, PT, R9, -R18, RZ ;  /* 0x800000120909a210 */ /* 0x000fc80007ffe0ff */
[----:B------:R-:W-:Y:S01]  /*1800*/  ISETP.GE.U32.AND P0, PT, R9, R18, PT ;  /* 0x000000120900720c */ /* 0x000fe20003f06070 */
[----:B------:R-:W-:Y:S01]  /*1810*/  @!P2 VIADD R16, R16, 0x1 ;  /* 0x000000011010a836 */ /* 0x000fe20000000000 */
[----:B------:R-:W-:Y:S02]  /*1820*/  ISETP.GE.AND P1, PT, R8, RZ, PT ;  /* 0x000000ff0800720c */ /* 0x000fe40003f26270 */
[----:B------:R-:W-:Y:S01]  /*1830*/  ISETP.NE.AND P2, PT, R15, RZ, PT ;  /* 0x000000ff0f00720c */ /* 0x000fe20003f45270 */
[----:B0-----:R-:W-:-:S04]  /*1840*/  VIADD R8, R19, 0xffffffe ;  /* 0x0ffffffe13087836 */ /* 0x001fc80000000000 */
[----:B------:R-:W0:Y:S04]  /*1850*/  F2I.FTZ.U32.TRUNC.NTZ R9, R8 ;  /* 0x0000000800097305 */ /* 0x000e28000021f000 */
[----:B------:R-:W-:-:S05]  /*1860*/  @P0 IADD3 R16, PT, PT, R16, 0x1, RZ ;  /* 0x0000000110100810 */ /* 0x000fca0007ffe0ff */
        /* <DEDUP_REMOVED lines=11> */
[----:B------:R-:W-:Y:S01]  /*1920*/  IABS R15, R10 ;  /* 0x0000000a000f7213 */ /* 0x000fe20000000000 */
        /* <DEDUP_REMOVED lines=13> */
[----:B------:R-:W0:Y:S01]  /*1a00*/  F2I.FTZ.U32.TRUNC.NTZ R9, R8 ;  /* 0x0000000800097305 */ /* 0x000e22000021f000 */
[----:B------:R-:W-:-:S05]  /*1a10*/  @P0 VIADD R18, R18, 0x1 ;  /* 0x0000000112120836 */ /* 0x000fca0000000000 */
[----:B------:R-:W-:Y:S02]  /*1a20*/  @!P1 IMAD.MOV R18, RZ, RZ, -R18 ;  /* 0x000000ffff129224 */ /* 0x000fe400078e0a12 */
[----:B------:R-:W-:-:S05]  /*1a30*/  @!P2 LOP3.LUT R18, RZ, R13, RZ, 0x33, !PT ;  /* 0x0000000dff12a212 */ /* 0x000fca00078e33ff */
[----:B------:R-:W-:Y:S01]  /*1a40*/  IMAD.MOV R17, RZ, RZ, -R18 ;  /* 0x000000ffff117224 */ /* 0x000fe200078e0a12 */
[----:B0-----:R-:W-:-:S03]  /*1a50*/  IADD3 R22, PT, PT, RZ, -R9, RZ ;  /* 0x80000009ff167210 */ /* 0x001fc60007ffe0ff */
[----:B------:R-:W-:Y:S02]  /*1a60*/  IMAD R17, R13, R17, R20 ;  /* 0x000000110d117224 */ /* 0x000fe400078e0214 */
[----:B------:R-:W-:Y:S02]  /*1a70*/  IMAD.MOV.U32 R8, RZ, RZ, RZ ;  /* 0x000000ffff087224 */ /* 0x000fe400078e00ff */
[----:B------:R-:W-:Y:S01]  /*1a80*/  IMAD R13, R22, R15, RZ ;  /* 0x0000000f160d7224 */ /* 0x000fe200078e02ff */
[----:B------:R-:W-:Y:S02]  /*1a90*/  IABS R19, R17 ;  /* 0x0000001100137213 */ /* 0x000fe40000000000 */
[----:B------:R-:W-:Y:S01]  /*1aa0*/  IABS R20, R10 ;  /* 0x0000000a00147213 */ /* 0x000fe20000000000 */
[----:B------:R-:W-:Y:S01]  /*1ab0*/  IMAD.HI.U32 R8, R9, R13, R8 ;  /* 0x0000000d09087227 */ /* 0x000fe200078e0008 */
[----:B--2---:R-:W-:-:S03]  /*1ac0*/  IABS R13, R2 ;  /* 0x00000002000d7213 */ /* 0x004fc60000000000 */
[----:B------:R-:W-:Y:S01]  /*1ad0*/  IMAD.MOV.U32 R9, RZ, RZ, R19 ;  /* 0x000000ffff097224 */ /* 0x000fe200078e0013 */
[----:B------:R-:W-:-:S03]  /*1ae0*/  IADD3 R21, PT, PT, RZ, -R20, RZ ;  /* 0x80000014ff157210 */ /* 0x000fc60007ffe0ff */
        /* <DEDUP_REMOVED lines=23> */
[----:B---3--:R-:W-:Y:S02]  /*1c60*/  IABS R15, R11 ;  /* 0x0000000b000f7213 */ /* 0x008fe40000000000 */
[----:B------:R-:W-:Y:S01]  /*1c70*/  IABS R19, R2 ;  /* 0x0000000200137213 */ /* 0x000fe20000000000 */
[----:B------:R-:W-:Y:S01]  /*1c80*/  IMAD.MOV.U32 R9, RZ, RZ, R10 ;  /* 0x000000ffff097224 */ /* 0x000fe200078e000a */
[----:B------:R-:W-:-:S03]  /*1c90*/  MOV R10, R15 ;  /* 0x0000000f000a7202 */ /* 0x000fc60000000f00 */
[----:B------:R-:W-:Y:S02]  /*1ca0*/  IMAD.MOV R19, RZ, RZ, -R19 ;  /* 0x000000ffff137224 */ /* 0x000fe400078e0a13 */
[----:B------:R-:W-:Y:S01]  /*1cb0*/  IMAD.HI.U32 R22, R8, R9, RZ ;  /* 0x0000000908167227 */ /* 0x000fe200078e00ff */
[----:B------:R-:W0:Y:S03]  /*1cc0*/  I2F.RP R15, R10 ;  /* 0x0000000a000f7306 */ /* 0x000e260000209400 */
[----:B------:R-:W-:-:S05]  /*1cd0*/  IMAD R8, R22, R19, R9 ;  /* 0x0000001316087224 */ /* 0x000fca00078e0209 */
[----:B------:R-:W-:Y:S01]  /*1ce0*/  ISETP.GT.U32.AND P2, PT, R13, R8, PT ;  /* 0x000000080d00720c */ /* 0x000fe20003f44070 */
[----:B0-----:R-:W0:Y:S01]  /*1cf0*/  MUFU.RCP R15, R15 ;  /* 0x0000000f000f7308 */ /* 0x001e220000001000 */
[----:B------:R-:W-:-:S11]  /*1d00*/  LOP3.LUT R9, R17, R2, RZ, 0x3c, !PT ;  /* 0x0000000211097212 */ /* 0x000fd600078e3cff */
[----:B------:R-:W-:Y:S01]  /*1d10*/  @!P2 IMAD.IADD R8, R8, 0x1, -R13 ;  /* 0x000000010808a824 */ /* 0x000fe200078e0a0d */
[----:B------:R-:W-:-:S04]  /*1d20*/  ISETP.GE.AND P1, PT, R9, RZ, PT ;  /* 0x000000ff0900720c */ /* 0x000fc80003f26270 */
[----:B------:R-:W-:Y:S02]  /*1d30*/  ISETP.GE.U32.AND P0, PT, R8, R13, PT ;  /* 0x0000000d0800720c */ /* 0x000fe40003f06070 */
[----:B------:R-:W-:Y:S02]  /*1d40*/  @!P2 IADD3 R22, PT, PT, R22, 0x1, RZ ;  /* 0x000000011616a810 */ /* 0x000fe40007ffe0ff */
[----:B------:R-:W-:Y:S01]  /*1d50*/  ISETP.NE.AND P2, PT, R2, RZ, PT ;  /* 0x000000ff0200720c */ /* 0x000fe20003f45270 */
[----:B0-----:R-:W-:-:S04]  /*1d60*/  VIADD R8, R15, 0xffffffe ;  /* 0x0ffffffe0f087836 */ /* 0x001fc80000000000 */
[----:B------:R0:W1:Y:S04]  /*1d70*/  F2I.FTZ.U32.TRUNC.NTZ R9, R8 ;  /* 0x0000000800097305 */ /* 0x000068000021f000 */
[----:B------:R-:W-:-:S04]  /*1d80*/  @P0 VIADD R22, R22, 0x1 ;  /* 0x0000000116160836 */ /* 0x000fc80000000000 */
[----:B------:R-:W-:Y:S01]  /*1d90*/  @!P1 IMAD.MOV R22, RZ, RZ, -R22 ;  /* 0x000000ffff169224 */ /* 0x000fe200078e0a16 */
[----:B------:R-:W-:Y:S01]  /*1da0*/  @!P2 LOP3.LUT R22, RZ, R2, RZ, 0x33, !PT ;  /* 0x00000002ff16a212 */ /* 0x000fe200078e33ff */
[----:B0-----:R-:W-:-:S04]  /*1db0*/  HFMA2 R8, -RZ, RZ, 0, 0 ;  /* 0x00000000ff087431 */ /* 0x001fc800000001ff */
[----:B------:R-:W-:Y:S01]  /*1dc0*/  IMAD.MOV R13, RZ, RZ, -R22 ;  /* 0x000000ffff0d7224 */ /* 0x000fe200078e0a16 */
[----:B-1----:R-:W-:-:S03]  /*1dd0*/  IADD3 R15, PT, PT, RZ, -R9, RZ ;  /* 0x80000009ff0f7210 */ /* 0x002fc60007ffe0ff */
[----:B------:R-:W-:Y:S01]  /*1de0*/  IMAD R2, R2, R13, R17 ;  /* 0x0000000d02027224 */ /* 0x000fe200078e0211 */
[----:B------:R-:W-:Y:S01]  /*1df0*/  IABS R17, R11 ;  /* 0x0000000b00117213 */ /* 0x000fe20000000000 */
[----:B------:R-:W-:-:S03]  /*1e00*/  IMAD R13, R15, R10, RZ ;  /* 0x0000000a0f0d7224 */ /* 0x000fc600078e02ff */
[----:B------:R-:W-:Y:S01]  /*1e10*/  IABS R15, R2 ;  /* 0x00000002000f7213 */ /* 0x000fe20000000000 */
[----:B------:R-:W-:-:S04]  /*1e20*/  IMAD.HI.U32 R8, R9, R13, R8 ;  /* 0x0000000d09087227 */ /* 0x000fc800078e0008 */
[----:B------:R-:W-:Y:S02]  /*1e30*/  IMAD.MOV R17, RZ, RZ, -R17 ;  /* 0x000000ffff117224 */ /* 0x000fe400078e0a11 */
[----:B------:R-:W-:Y:S02]  /*1e40*/  IMAD.MOV.U32 R9, RZ, RZ, R15 ;  /* 0x000000ffff097224 */ /* 0x000fe400078e000f */
[----:B------:R-:W-:Y:S02]  /*1e50*/  IMAD.MOV.U32 R13, RZ, RZ, R17 ;  /* 0x000000ffff0d7224 */ /* 0x000fe400078e0011 */
[----:B------:R-:W-:-:S04]  /*1e60*/  IMAD.HI.U32 R8, R8, R9, RZ ;  /* 0x0000000908087227 */ /* 0x000fc800078e00ff */
[----:B------:R-:W-:-:S05]  /*1e70*/  IMAD R9, R8, R13, R9 ;  /* 0x0000000d08097224 */ /* 0x000fca00078e0209 */
[----:B------:R-:W-:-:S13]  /*1e80*/  ISETP.GT.U32.AND P2, PT, R10, R9, PT ;  /* 0x000000090a00720c */ /* 0x000fda0003f44070 */
[----:B------:R-:W-:-:S04]  /*1e90*/  @!P2 IADD3 R9, PT, PT, R9, -R10, RZ ;  /* 0x8000000a0909a210 */ /* 0x000fc80007ffe0ff */
[----:B------:R-:W-:Y:S02]  /*1ea0*/  ISETP.GE.U32.AND P0, PT, R9, R10, PT ;  /* 0x0000000a0900720c */ /* 0x000fe40003f06070 */
[----:B------:R-:W-:Y:S01]  /*1eb0*/  LOP3.LUT R9, R2, R11, RZ, 0x3c, !PT ;  /* 0x0000000b02097212 */ /* 0x000fe200078e3cff */
[----:B------:R-:W-:Y:S01]  /*1ec0*/  @!P2 VIADD R8, R8, 0x1 ;  /* 0x000000010808a836 */ /* 0x000fe20000000000 */
[----:B------:R-:W-:Y:S02]  /*1ed0*/  ISETP.NE.AND P2, PT, R11, RZ, PT ;  /* 0x000000ff0b00720c */ /* 0x000fe40003f45270 */
[----:B------:R-:W-:Y:S01]  /*1ee0*/  ISETP.GE.AND P1, PT, R9, RZ, PT ;  /* 0x000000ff0900720c */ /* 0x000fe20003f26270 */
[----:B------:R-:W-:-:S06]  /*1ef0*/  UIADD3 UR5, UPT, UPT, UR5, 0x8, URZ ;  /* 0x0000000805057890 */ /* 0x000fcc000fffe0ff */
[----:B------:R-:W-:Y:S01]  /*1f00*/  @P0 VIADD R8, R8, 0x1 ;  /* 0x0000000108080836 */ /* 0x000fe20000000000 */
[----:B------:R-:W-:-:S05]  /*1f10*/  UISETP.NE.AND UP0, UPT, UR5, URZ, UPT ;  /* 0x000000ff0500728c */ /* 0x000fca000bf05270 */
[----:B------:R-:W-:Y:S02]  /*1f20*/  @!P1 IADD3 R8, PT, PT, -R8, RZ, RZ ;  /* 0x000000ff08089210 */ /* 0x000fe40007ffe1ff */
[----:B------:R-:W-:Y:S01]  /*1f30*/  @!P2 LOP3.LUT R8, RZ, R11, RZ, 0x33, !PT ;  /* 0x0000000bff08a212 */ /* 0x000fe200078e33ff */
[----:B------:R0:W-:Y:S01]  /*1f40*/  STL [R7+-0x10], R6 ;  /* 0xfffff00607007387 */ /* 0x0001e20000100800 */
[----:B------:R-:W-:-:S03]  /*1f50*/  IADD3 R4, P0, PT, R4, 0x20, RZ ;  /* 0x0000002004047810 */ /* 0x000fc60007f1e0ff */
[----:B------:R-:W-:Y:S01]  /*1f60*/  STL [R7+-0xc], R12 ;  /* 0xfffff40c07007387 */ /* 0x000fe20000100800 */
[----:B------:R-:W-:Y:S01]  /*1f70*/  IADD3.X R5, PT, PT, RZ, R5, RZ, P0, !PT ;  /* 0x00000005ff057210 */ /* 0x000fe200007fe4ff */
[----:B0-----:R-:W-:Y:S02]  /*1f80*/  IMAD.MOV R6, RZ, RZ, -R8 ;  /* 0x000000ffff067224 */ /* 0x001fe400078e0a08 */
[----:B------:R-:W-:Y:S02]  /*1f90*/  STL [R7+-0x8], R14 ;  /* 0xfffff80e07007387 */ /* 0x000fe40000100800 */
[----:B------:R-:W-:Y:S02]  /*1fa0*/  IMAD R2, R11, R6, R2 ;  /* 0x000000060b027224 */ /* 0x000fe400078e0202 */
[----:B------:R-:W-:Y:S04]  /*1fb0*/  STL [R7+-0x4], R16 ;  /* 0xfffffc1007007387 */ /* 0x000fe80000100800 */
[----:B------:R-:W-:Y:S04]  /*1fc0*/  STL [R7], R18 ;  /* 0x0000001207007387 */ /* 0x000fe80000100800 */
[----:B------:R-:W-:Y:S04]  /*1fd0*/  STL [R7+0x4], R20 ;  /* 0x0000041407007387 */ /* 0x000fe80000100800 */
[----:B------:R-:W-:Y:S04]  /*1fe0*/  STL [R7+0x8], R22 ;  /* 0x0000081607007387 */ /* 0x000fe80000100800 */
[----:B------:R0:W-:Y:S02]  /*1ff0*/  STL [R7+0xc], R8 ;  /* 0x00000c0807007387 */ /* 0x0001e40000100800 */
[----:B0-----:R-:W-:Y:S01]  /*2000*/  VIADD R7, R7, 0x20 ;  /* 0x0000002007077836 */ /* 0x001fe20000000000 */
[----:B------:R-:W-:Y:S06]  /*2010*/  BRA.U UP0, `(.L_x_2) ;  /* 0xfffffff1002c7547 */ /* 0x000fec000b83ffff */
.L_x_1:
[----:B------:R-:W-:-:S09]  /*2020*/  UISETP.NE.AND UP0, UPT, UR8, URZ, UPT ;  /* 0x000000ff0800728c */ /* 0x000fd2000bf05270 */
[----:B------:R-:W-:Y:S05]  /*2030*/  BRA.U !UP0, `(.L_x_3) ;  /* 0x0000000d08907547 */ /* 0x000fea000b800000 */
[----:B------:R-:W0:Y:S01]  /*2040*/  LDCU UR4, c[0x0][0x39c] ;  /* 0x00007380ff0477ac */ /* 0x000e220008000800 */
[----:B------:R-:W-:Y:S02]  /*2050*/  UISETP.GE.U32.AND UP1, UPT, UR8, 0x4, UPT ;  /* 0x000000040800788c */ /* 0x000fe4000bf26070 */
[----:B0-----:R-:W-:-:S04]  /*2060*/  ULOP3.LUT UR5, UR4, 0x3, URZ, 0xc0, !UPT ;  /* 0x0000000304057892 */ /* 0x001fc8000f8ec0ff */
[----:B------:R-:W-:-:S03]  /*2070*/  UISETP.NE.AND UP2, UPT, UR5, URZ, UPT ;  /* 0x000000ff0500728c */ /* 0x000fc6000bf45270 */
[----:B------:R-:W-:Y:S08]  /*2080*/  BRA.U !UP1, `(.L_x_4) ;  /* 0x0000000509f47547 */ /* 0x000ff0000b800000 */
[----:B------:R-:W0:Y:S02]  /*2090*/  LDC.64 R4, c[0x0][0x3a8] ;  /* 0x0000ea00ff047b82 */ /* 0x000e240000000a00 */
[----:B0-----:R-:W-:-:S05]  /*20a0*/  IMAD.WIDE.U32 R12, R0, 0x4, R4 ;  /* 0x00000004000c7825 */ /* 0x001fca00078e0004 */
[----:B------:R-:W2:Y:S04]  /*20b0*/  LDG.E R9, desc[UR12][R12.64] ;  /* 0x0000000c0c097981 */ /* 0x000ea8000c1e1900 */
[----:B------:R-:W3:Y:S04]  /*20c0*/  LDG.E R6, desc[UR12][R12.64+0x4] ;  /* 0x0000040c0c067981 */ /* 0x000ee8000c1e1900 */
[----:B------:R-:W4:Y:S04]  /*20d0*/  LDG.E R4, desc[UR12][R12.64+0x8] ;  /* 0x0000080c0c047981 */ /* 0x000f28000c1e1900 */
[----:B------:R0:W5:Y:S01]  /*20e0*/  LDG.E R5, desc[UR12][R12.64+0xc] ;  /* 0x00000c0c0c057981 */ /* 0x000162000c1e1900 */
[----:B------:R-:W-:-:S02]  /*20f0*/  IABS R14, R2 ;  /* 0x00000002000e7213 */ /* 0x000fc40000000000 */
[----:B--2---:R-:W-:-:S04]  /*2100*/  IABS R15, R9 ;  /* 0x00000009000f7213 */ /* 0x004fc80000000000 */
[----:B------:R-:W1:Y:S08]  /*2110*/  I2F.RP R7, R15 ;  /* 0x0000000f00077306 */ /* 0x000e700000209400 */
[----:B-1----:R-:W1:Y:S02]  /*2120*/  MUFU.RCP R7, R7 ;  /* 0x0000000700077308 */ /* 0x002e640000001000 */
[----:B-1----:R-:W-:-:S02]  /*2130*/  IADD3 R10, PT, PT, R7, 0xffffffe, RZ ;  /* 0x0ffffffe070a7810 */ /* 0x002fc40007ffe0ff */
[----:B---3--:R-:W-:-:S04]  /*2140*/  IABS R7, R6 ;  /* 0x0000000600077213 */ /* 0x008fc80000000000 */
[----:B------:R1:W2:Y:S02]  /*2150*/  F2I.FTZ.U32.TRUNC.NTZ R11, R10 ;  /* 0x0000000a000b7305 */ /* 0x0002a4000021f000 */
[----:B-1----:R-:W-:Y:S01]  /*2160*/  MOV R10, RZ ;  /* 0x000000ff000a7202 */ /* 0x002fe20000000f00 */
[----:B--2---:R-:W-:-:S04]  /*2170*/  IMAD.MOV R8, RZ, RZ, -R11 ;  /* 0x000000ffff087224 */ /* 0x004fc800078e0a0b */
[----:B------:R-:W-:Y:S01]  /*2180*/  IMAD R17, R8, R15, RZ ;  /* 0x0000000f08117224 */ /* 0x000fe200078e02ff */
[----:B------:R-:W-:-:S03]  /*2190*/  IABS R8, R9 ;  /* 0x0000000900087213 */ /* 0x000fc60000000000 */
[----:B------:R-:W-:-:S04]  /*21a0*/  IMAD.HI.U32 R11, R11, R17, R10 ;  /* 0x000000110b0b7227 */ /* 0x000fc800078e000a */
[----:B------:R-:W-:Y:S01]  /*21b0*/  IMAD.MOV R10, RZ, RZ, -R8 ;  /* 0x000000ffff0a7224 */ /* 0x000fe200078e0a08 */
[----:B------:R-:W-:Y:S01]  /*21c0*/  MOV R8, R7 ;  /* 0x0000000700087202 */ /* 0x000fe20000000f00 */
[----:B------:R-:W-:-:S03]  /*21d0*/  IMAD.HI.U32 R7, R11, R14, RZ ;  /* 0x0000000e0b077227 */ /* 0x000fc600078e00ff */
[----:B0-----:R-:W0:Y:S01]  /*21e0*/  I2F.RP R12, R8 ;  /* 0x00000008000c7306 */ /* 0x001e220000209400 */
[----:B------:R-:W-:Y:S01]  /*21f0*/  IMAD R10, R7, R10, R14 ;  /* 0x0000000a070a7224 */ /* 0x000fe200078e020e */
[----:B----4-:R-:W-:-:S04]  /*2200*/  IABS R14, R4 ;  /* 0x00000004000e7213 */ /* 0x010fc80000000000 */
[----:B------:R-:W-:Y:S02]  /*2210*/  ISETP.GT.U32.AND P2, PT, R15, R10, PT ;  /* 0x0000000a0f00720c */ /* 0x000fe40003f44070 */
[----:B0-----:R-:W0:Y:S11]  /*2220*/  MUFU.RCP R12, R12 ;  /* 0x0000000c000c7308 */ /* 0x001e360000001000 */
[----:B------:R-:W-:-:S02]  /*2230*/  @!P2 IMAD.IADD R10, R10, 0x1, -R15 ;  /* 0x000000010a0aa824 */ /* 0x000fc400078e0a0f */
[----:B------:R-:W-:Y:S01]  /*2240*/  @!P2 VIADD R7, R7, 0x1 ;  /* 0x000000010707a836 */ /* 0x000fe20000000000 */
[----:B------:R-:W-:Y:S02]  /*2250*/  ISETP.NE.AND P2, PT, R9, RZ, PT ;  /* 0x000000ff0900720c */ /* 0x000fe40003f45270 */
[----:B------:R-:W-:Y:S02]  /*2260*/  ISETP.GE.U32.AND P0, PT, R10, R15, PT ;  /* 0x0000000f0a00720c */ /* 0x000fe40003f06070 */
[----:B------:R-:W-:-:S04]  /*2270*/  LOP3.LUT R10, R2, R9, RZ, 0x3c, !PT ;  /* 0x00000009020a7212 */ /* 0x000fc800078e3cff */
[----:B------:R-:W-:Y:S02]  /*2280*/  ISETP.GE.AND P1, PT, R10, RZ, PT ;  /* 0x000000ff0a00720c */ /* 0x000fe40003f26270 */
[----:B0-----:R-:W-:-:S04]  /*2290*/  IADD3 R10, PT, PT, R12, 0xffffffe, RZ ;  /* 0x0ffffffe0c0a7810 */ /* 0x001fc80007ffe0ff */
[----:B------:R0:W1:Y:S01]  /*22a0*/  F2I.FTZ.U32.TRUNC.NTZ R11, R10 ;  /* 0x0000000a000b7305 */ /* 0x000062000021f000 */
[----:B------:R-:W-:-:S06]  /*22b0*/  @P0 IADD3 R7, PT, PT, R7, 0x1, RZ ;  /* 0x0000000107070810 */ /* 0x000fcc0007ffe0ff */
        /* <DEDUP_REMOVED lines=9> */
[----:B------:R-:W-:-:S03]  /*2350*/  IMAD.HI.U32 R10, R11, R13, R10 ;  /* 0x0000000d0b0a7227 */ /* 0x000fc600078e000a */
[----:B------:R-:W-:Y:S01]  /*2360*/  MOV R11, R2 ;  /* 0x00000002000b7202 */ /* 0x000fe20000000f00 */
[----:B------:R-:W-:Y:S02]  /*2370*/  IMAD.MOV R13, RZ, RZ, -R12 ;  /* 0x000000ffff0d7224 */ /* 0x000fe400078e0a0c */
[----:B------:R-:W-:Y:S01]  /*2380*/  IMAD.MOV.U32 R2, RZ, RZ, R14 ;  /* 0x000000ffff027224 */ /* 0x000fe200078e000e */
[----:B-----5:R-:W-:Y:S01]  /*2390*/  IABS R14, R5 ;  /* 0x00000005000e7213 */ /* 0x020fe20000000000 */
[----:B------:R-:W-:Y:S02]  /*23a0*/  IMAD.HI.U32 R10, R10, R11, RZ ;  /* 0x0000000b0a0a7227 */ /* 0x000fe400078e00ff */
[----:B------:R-:W0:Y:S02]  /*23b0*/  I2F.RP R12, R2 ;  /* 0x00000002000c7306 */ /* 0x000e240000209400 */
[----:B------:R-:W-:-:S05]  /*23c0*/  IMAD R11, R10, R13, R11 ;  /* 0x0000000d0a0b7224 */ /* 0x000fca00078e020b */
[----:B------:R-:W-:Y:S01]  /*23d0*/  ISETP.GT.U32.AND P2, PT, R8, R11, PT ;  /* 0x0000000b0800720c */ /* 0x000fe20003f44070 */
[----:B0-----:R-:W0:-:S12]  /*23e0*/  MUFU.RCP R12, R12 ;  /* 0x0000000c000c7308 */ /* 0x001e180000001000 */
[-C--:B------:R-:W-:Y:S02]  /*23f0*/  @!P2 IADD3 R11, PT, PT, R11, -R8.reuse, RZ ;  /* 0x800000080b0ba210 */ /* 0x080fe40007ffe0ff */
[----:B------:R-:W-:Y:S02]  /*2400*/  @!P2 IADD3 R10, PT, PT, R10, 0x1, RZ ;  /* 0x000000010a0aa810 */ /* 0x000fe40007ffe0ff */
[----:B------:R-:W-:Y:S02]  /*2410*/  ISETP.GE.U32.AND P0, PT, R11, R8, PT ;  /* 0x000000080b00720c */ /* 0x000fe40003f06070 */
[----:B------:R-:W-:Y:S02]  /*2420*/  LOP3.LUT R8, R9, R6, RZ, 0x3c, !PT ;  /* 0x0000000609087212 */ /* 0x000fe400078e3cff */
[----:B------:R-:W-:Y:S02]  /*2430*/  ISETP.NE.AND P2, PT, R6, RZ, PT ;  /* 0x000000ff0600720c */ /* 0x000fe40003f45270 */
[----:B------:R-:W-:Y:S01]  /*2440*/  ISETP.GE.AND P1, PT, R8, RZ, PT ;  /* 0x000000ff0800720c */ /* 0x000fe20003f26270 */
[----:B0-----:R-:W-:Y:S01]  /*2450*/  VIADD R11, R12, 0xffffffe ;  /* 0x0ffffffe0c0b7836 */ /* 0x001fe20000000000 */
[----:B------:R-:W-:-:S05]  /*2460*/  IABS R12, R4 ;  /* 0x00000004000c7213 */ /* 0x000fca0000000000 */
[----:B------:R-:W-:Y:S01]  /*2470*/  @P0 VIADD R10, R10, 0x1 ;  /* 0x000000010a0a0836 */ /* 0x000fe20000000000 */
[----:B------:R-:W0:Y:S04]  /*2480*/  F2I.FTZ.U32.TRUNC.NTZ R11, R11 ;  /* 0x0000000b000b7305 */ /* 0x000e28000021f000 */
[----:B------:R-:W-:-:S05]  /*2490*/  MOV R8, R10 ;  /* 0x0000000a00087202 */ /* 0x000fca0000000f00 */
[----:B------:R-:W-:Y:S01]  /*24a0*/  @!P1 IMAD.MOV R8, RZ, RZ, -R8 ;  /* 0x000000ffff089224 */ /* 0x000fe200078e0a08 */
[----:B------:R-:W-:-:S05]  /*24b0*/  @!P2 LOP3.LUT R8, RZ, R6, RZ, 0x33, !PT ;  /* 0x00000006ff08a212 */ /* 0x000fca00078e33ff */
[----:B------:R-:W-:Y:S01]  /*24c0*/  IMAD.MOV R10, RZ, RZ, -R8 ;  /* 0x000000ffff0a7224 */ /* 0x000fe200078e0a08 */
[----:B0-----:R-:W-:-:S03]  /*24d0*/  IADD3 R13, PT, PT, RZ, -R11, RZ ;  /* 0x8000000bff0d7210 */ /* 0x001fc60007ffe0ff */
[----:B------:R-:W-:Y:S02]  /*24e0*/  IMAD R9, R6, R10, R9 ;  /* 0x0000000a06097224 */ /* 0x000fe400078e0209 */
[----:B------:R-:W-:Y:S02]  /*24f0*/  HFMA2 R10, -RZ, RZ, 0, 0 ;  /* 0x00000000ff0a7431 */ /* 0x000fe400000001ff */
[----:B------:R-:W-:Y:S01]  /*2500*/  IMAD R13, R13, R2, RZ ;  /* 0x000000020d0d7224 */ /* 0x000fe200078e02ff */
[----:B------:R-:W-:-:S03]  /*2510*/  IABS R6, R9 ;  /* 0x0000000900067213 */ /* 0x000fc60000000000 */
[----:B------:R-:W-:Y:S01]  /*2520*/  IMAD.HI.U32 R10, R11, R13, R10 ;  /* 0x0000000d0b0a7227 */ /* 0x000fe200078e000a */
[----:B------:R-:W-:-:S03]  /*2530*/  MOV R11, R6 ;  /* 0x00000006000b7202 */ /* 0x000fc60000000f00 */
[----:B------:R-:W-:Y:S02]  /*2540*/  IMAD.MOV R13, RZ, RZ, -R12 ;  /* 0x000000ffff0d7224 */ /* 0x000fe400078e0a0c */
[----:B------:R-:W-:-:S04]  /*2550*/  IMAD.HI.U32 R10, R10, R11, RZ ;  /* 0x0000000b0a0a7227 */ /* 0x000fc800078e00ff */
[----:B------:R-:W-:Y:S02]  /*2560*/  IMAD.MOV.U32 R6, RZ, RZ, R14 ;  /* 0x000000ffff067224 */ /* 0x000fe400078e000e */
[----:B------:R-:W-:Y:S02]  /*2570*/  IMAD R11, R10, R13, R11 ;  /* 0x0000000d0a0b7224 */ /* 0x000fe400078e020b */
[----:B------:R-:W0:Y:S03]  /*2580*/  I2F.RP R12, R6 ;  /* 0x00000006000c7306 */ /* 0x000e260000209400 */
[----:B------:R-:W-:-:S05]  /*2590*/  ISETP.GT.U32.AND P2, PT, R2, R11, PT ;  /* 0x0000000b0200720c */ /* 0x000fca0003f44070 */
[----:B0-----:R-:W0:Y:S08]  /*25a0*/  MUFU.RCP R12, R12 ;  /* 0x0000000c000c7308 */ /* 0x001e300000001000 */
[----:B------:R-:W-:Y:S02]  /*25b0*/  @!P2 IADD3 R11, PT, PT, R11, -R2, RZ ;  /* 0x800000020b0ba210 */ /* 0x000fe40007ffe0ff */
[----:B------:R-:W-:-:S02]  /*25c0*/  @!P2 IADD3 R10, PT, PT, R10, 0x1, RZ ;  /* 0x000000010a0aa810 */ /* 0x000fc40007ffe0ff */
[----:B------:R-:W-:Y:S02]  /*25d0*/  ISETP.GE.U32.AND P0, PT, R11, R2, PT ;  /* 0x000000020b00720c */ /* 0x000fe40003f06070 */
[----:B------:R-:W-:Y:S02]  /*25e0*/  LOP3.LUT R2, R9, R4, RZ, 0x3c, !PT ;  /* 0x0000000409027212 */ /* 0x000fe400078e3cff */
[----:B------:R-:W-:Y:S02]  /*25f0*/  ISETP.NE.AND P2, PT, R4, RZ, PT ;  /* 0x000000ff0400720c */ /* 0x000fe40003f45270 */
[----:B------:R-:W-:Y:S01]  /*2600*/  ISETP.GE.AND P1, PT, R2, RZ, PT ;  /* 0x000000ff0200720c */ /* 0x000fe20003f26270 */
[----:B0-----:R-:W-:-:S06]  /*2610*/  VIADD R11, R12, 0xffffffe ;  /* 0x0ffffffe0c0b7836 */ /* 0x001fcc0000000000 */
[----:B------:R-:W-:Y:S01]  /*2620*/  @P0 VIADD R10, R10, 0x1 ;  /* 0x000000010a0a0836 */ /* 0x000fe20000000000 */
[----:B------:R-:W0:Y:S04]  /*2630*/  F2I.FTZ.U32.TRUNC.NTZ R11, R11 ;  /* 0x0000000b000b7305 */ /* 0x000e28000021f000 */
[----:B------:R-:W-:Y:S01]  /*2640*/  MOV R13, R10 ;  /* 0x0000000a000d7202 */ /* 0x000fe20000000f00 */
[----:B------:R-:W-:-:S04]  /*2650*/  IMAD.MOV.U32 R10, RZ, RZ, RZ ;  /* 0x000000ffff0a7224 */ /* 0x000fc800078e00ff */
[----:B------:R-:W-:Y:S01]  /*2660*/  @!P1 IMAD.MOV R13, RZ, RZ, -R13 ;  /* 0x000000ffff0d9224 */ /* 0x000fe200078e0a0d */
[----:B------:R-:W-:-:S05]  /*2670*/  @!P2 LOP3.LUT R13, RZ, R4, RZ, 0x33, !PT ;  /* 0x00000004ff0da212 */ /* 0x000fca00078e33ff */
[----:B------:R-:W-:Y:S01]  /*2680*/  IMAD.MOV R2, RZ, RZ, -R13 ;  /* 0x000000ffff027224 */ /* 0x000fe200078e0a0d */
[----:B0-----:R-:W-:-:S03]  /*2690*/  IADD3 R15, PT, PT, RZ, -R11, RZ ;  /* 0x8000000bff0f7210 */ /* 0x001fc60007ffe0ff */
[----:B------:R-:W-:Y:S01]  /*26a0*/  IMAD R12, R4, R2, R9 ;  /* 0x00000002040c7224 */ /* 0x000fe200078e0209 */
[----:B------:R-:W-:Y:S01]  /*26b0*/  IABS R4, R5 ;  /* 0x0000000500047213 */ /* 0x000fe20000000000 */
[----:B------:R-:W-:-:S03]  /*26c0*/  IMAD R9, R15, R6, RZ ;  /* 0x000000060f097224 */ /* 0x000fc600078e02ff */
[----:B------:R-:W-:Y:S02]  /*26d0*/  IABS R2, R12 ;  /* 0x0000000c00027213 */ /* 0x000fe40000000000 */
[----:B------:R-:W-:Y:S01]  /*26e0*/  IADD3 R4, PT, PT, RZ, -R4, RZ ;  /* 0x80000004ff047210 */ /* 0x000fe20007ffe0ff */
[----:B------:R-:W-:Y:S01]  /*26f0*/  IMAD.HI.U32 R10, R11, R9, R10 ;  /* 0x000000090b0a7227 */ /* 0x000fe200078e000a */
[----:B------:R-:W-:-:S03]  /*2700*/  MOV R9, R2 ;  /* 0x0000000200097202 */ /* 0x000fc60000000f00 */
[----:B------:R-:W-:Y:S01]  /*2710*/  IMAD.MOV.U32 R2, RZ, RZ, R4 ;  /* 0x000000ffff027224 */ /* 0x000fe200078e0004 */
[----:B------:R-:W-:Y:S01]  /*2720*/  LEA R4, R0, R1, 0x2 ;  /* 0x0000000100047211 */ /* 0x000fe200078e10ff */
[----:B------:R-:W-:Y:S01]  /*2730*/  IMAD.HI.U32 R10, R10, R9, RZ ;  /* 0x000000090a0a7227 */ /* 0x000fe200078e00ff */
[----:B------:R-:W-:-:S03]  /*2740*/  IADD3 R0, PT, PT, R0, 0x4, RZ ;  /* 0x0000000400007810 */ /* 0x000fc60007ffe0ff */
[----:B------:R-:W-:Y:S01]  /*2750*/  IMAD R9, R10, R2, R9 ;  /* 0x000000020a097224 */ /* 0x000fe200078e0209 */
[----:B------:R-:W-:Y:S01]  /*2760*/  LOP3.LUT R2, R12, R5, RZ, 0x3c, !PT ;  /* 0x000000050c027212 */ /* 0x000fe200078e3cff */
[----:B------:R0:W-:Y:S03]  /*2770*/  STL [R4], R7 ;  /* 0x0000000704007387 */ /* 0x0001e60000100800 */
[----:B------:R-:W-:Y:S01]  /*2780*/  ISETP.GT.U32.AND P2, PT, R6, R9, PT ;  /* 0x000000090600720c */ /* 0x000fe20003f44070 */
[----:B------:R0:W-:Y:S01]  /*2790*/  STL [R4+0x4], R8 ;  /* 0x0000040804007387 */ /* 0x0001e20000100800 */
[----:B------:R-:W-:-:S03]  /*27a0*/  ISETP.GE.AND P1, PT, R2, RZ, PT ;  /* 0x000000ff0200720c */ /* 0x000fc60003f26270 */
[----:B------:R0:W-:Y:S08]  /*27b0*/  STL [R4+0x8], R13 ;  /* 0x0000080d04007387 */ /* 0x0001f00000100800 */
[----:B------:R-:W-:Y:S01]  /*27c0*/  @!P2 IADD3 R9, PT, PT, R9, -R6, RZ ;  /* 0x800000060909a210 */ /* 0x000fe20007ffe0ff */
[----:B------:R-:W-:Y:S01]  /*27d0*/  @!P2 VIADD R10, R10, 0x1 ;  /* 0x000000010a0aa836 */ /* 0x000fe20000000000 */
[----:B------:R-:W-:-:S02]  /*27e0*/  ISETP.NE.AND P2, PT, R5, RZ, PT ;  /* 0x000000ff0500720c */ /* 0x000fc40003f45270 */
[----:B------:R-:W-:-:S13]  /*27f0*/  ISETP.GE.U32.AND P0, PT, R9, R6, PT ;  /* 0x000000060900720c */ /* 0x000fda0003f06070 */
[----:B------:R-:W-:-:S05]  /*2800*/  @P0 IADD3 R10, PT, PT, R10, 0x1, RZ ;  /* 0x000000010a0a0810 */ /* 0x000fca0007ffe0ff */
[----:B------:R-:W-:Y:S01]  /*2810*/  @!P1 IMAD.MOV R10, RZ, RZ, -R10 ;  /* 0x000000ffff0a9224 */ /* 0x000fe200078e0a0a */
[----:B------:R-:W-:-:S05]  /*2820*/  @!P2 LOP3.LUT R10, RZ, R5, RZ, 0x33, !PT ;  /* 0x00000005ff0aa212 */ /* 0x000fca00078e33ff */
[----:B------:R0:W-:Y:S01]  /*2830*/  STL [R4+0xc], R10 ;  /* 0x00000c0a04007387 */ /* 0x0001e20000100800 */
[----:B------:R-:W-:-:S04]  /*2840*/  IMAD.MOV R2, RZ, RZ, -R10 ;  /* 0x000000ffff027224 */ /* 0x000fc800078e0a0a */
[----:B------:R-:W-:-:S07]  /*2850*/  IMAD R2, R5, R2, R12 ;  /* 0x0000000205027224 */ /* 0x000fce00078e020c */
.L_x_4:
[----:B------:R-:W-:Y:S05]  /*2860*/  BRA.U !UP2, `(.L_x_3) ;  /* 0x000000050a847547 */ /* 0x000fea000b800000 */
[----:B------:R-:W-:Y:S02]  /*2870*/  UISETP.NE.AND UP1, UPT, UR5, 0x1, UPT ;  /* 0x000000010500788c */ /* 0x000fe4000bf25270 */
[----:B------:R-:W-:-:S04]  /*2880*/  ULOP3.LUT UR4, UR4, 0x1, URZ, 0xc0, !UPT ;  /* 0x0000000104047892 */ /* 0x000fc8000f8ec0ff */
[----:B------:R-:W-:-:S03]  /*2890*/  UISETP.NE.U32.AND UP2, UPT, UR4, 0x1, UPT ;  /* 0x000000010400788c */ /* 0x000fc6000bf45070 */
[----:B------:R-:W-:Y:S08]  /*28a0*/  BRA.U !UP1, `(.L_x_5) ;  /* 0x0000000109fc7547 */ /* 0x000ff0000b800000 */
[----:B0-----:R-:W0:Y:S02]  /*28b0*/  LDC.64 R4, c[0x0][0x3a8] ;  /* 0x0000ea00ff047b82 */ /* 0x001e240000000a00 */
[----:B0-----:R-:W-:-:S05]  /*28c0*/  IMAD.WIDE.U32 R6, R0, 0x4, R4 ;  /* 0x0000000400067825 */ /* 0x001fca00078e0004 */
[----:B------:R-:W2:Y:S04]  /*28d0*/  LDG.E R5, desc[UR12][R6.64] ;  /* 0x0000000c06057981 */ /* 0x000ea8000c1e1900 */
[----:B------:R0:W3:Y:S01]  /*28e0*/  LDG.E R4, desc[UR12][R6.64+0x4] ;  /* 0x0000040c06047981 */ /* 0x0000e2000c1e1900 */
[-C--:B--2---:R-:W-:Y:S02]  /*28f0*/  IABS R11, R5.reuse ;  /* 0x00000005000b7213 */ /* 0x084fe40000000000 */
[----:B0-----:R-:W-:Y:S02]  /*2900*/  IABS R6, R5 ;  /* 0x0000000500067213 */ /* 0x001fe40000000000 */
[----:B------:R-:W0:Y:S01]  /*2910*/  I2F.RP R10, R11 ;  /* 0x0000000b000a7306 */ /* 0x000e220000209400 */
[----:B---3--:R-:W-:-:S07]  /*2920*/  IABS R7, R4 ;  /* 0x0000000400077213 */ /* 0x008fce0000000000 */
[----:B0-----:R-:W0:Y:S02]  /*2930*/  MUFU.RCP R10, R10 ;  /* 0x0000000a000a7308 */ /* 0x001e240000001000 */
[----:B0-----:R-:W-:-:S06]  /*2940*/  VIADD R8, R10, 0xffffffe ;  /* 0x0ffffffe0a087836 */ /* 0x001fcc0000000000 */
[----:B------:R0:W1:Y:S02]  /*2950*/  F2I.FTZ.U32.TRUNC.NTZ R9, R8 ;  /* 0x0000000800097305 */ /* 0x000064000021f000 */
[----:B0-----:R-:W-:Y:S01]  /*2960*/  IMAD.MOV.U32 R8, RZ, RZ, RZ ;  /* 0x000000ffff087224 */ /* 0x001fe200078e00ff */
[----:B-1----:R-:W-:-:S05]  /*2970*/  IADD3 R12, PT, PT, RZ, -R9, RZ ;  /* 0x80000009ff0c7210 */ /* 0x002fca0007ffe0ff */
[----:B------:R-:W-:Y:S01]  /*2980*/  IMAD R13, R12, R11, RZ ;  /* 0x0000000b0c0d7224 */ /* 0x000fe200078e02ff */
[----:B------:R-:W-:-:S03]  /*2990*/  IABS R12, R2 ;  /* 0x00000002000c7213 */ /* 0x000fc60000000000 */
[----:B------:R-:W-:Y:S01]  /*29a0*/  IMAD.HI.U32 R9, R9, R13, R8 ;  /* 0x0000000d09097227 */ /* 0x000fe200078e0008 */
[----:B------:R-:W-:-:S03]  /*29b0*/  IADD3 R8, PT, PT, RZ, -R6, RZ ;  /* 0x80000006ff087210 */ /* 0x000fc60007ffe0ff */
[----:B------:R-:W-:Y:S02]  /*29c0*/  IMAD.MOV.U32 R6, RZ, RZ, R7 ;  /* 0x000000ffff067224 */ /* 0x000fe400078e0007 */
        /* <DEDUP_REMOVED lines=11> */
[----:B0-----:R-:W-:-:S04]  /*2a80*/  VIADD R8, R10, 0xffffffe ;  /* 0x0ffffffe0a087836 */ /* 0x001fc80000000000 */
[----:B------:R0:W1:Y:S02]  /*2a90*/  F2I.FTZ.U32.TRUNC.NTZ R9, R8 ;  /* 0x0000000800097305 */ /* 0x000064000021f000 */
[----:B------:R-:W-:-:S06]  /*2aa0*/  @P0 VIADD R7, R7, 0x1 ;  /* 0x0000000107070836 */ /* 0x000fcc0000000000 */
[----:B------:R-:W-:Y:S02]  /*2ab0*/  @!P1 IADD3 R7, PT, PT, -R7, RZ, RZ ;  /* 0x000000ff07079210 */ /* 0x000fe40007ffe1ff */
[----:B------:R-:W-:Y:S01]  /*2ac0*/  @!P2 LOP3.LUT R7, RZ, R5, RZ, 0x33, !PT ;  /* 0x00000005ff07a212 */ /* 0x000fe200078e33ff */
[----:B0-----:R-:W-:-:S03]  /*2ad0*/  HFMA2 R8, -RZ, RZ, 0, 0 ;  /* 0x00000000ff087431 */ /* 0x001fc600000001ff */
[----:B------:R-:W-:Y:S01]  /*2ae0*/  IADD3 R10, PT, PT, -R7, RZ, RZ ;  /* 0x000000ff070a7210 */ /* 0x000fe20007ffe1ff */
[----:B-1----:R-:W-:-:S04]  /*2af0*/  IMAD.MOV R13, RZ, RZ, -R9 ;  /* 0x000000ffff0d7224 */ /* 0x002fc800078e0a09 */
[----:B------:R-:W-:Y:S01]  /*2b00*/  IMAD R11, R5, R10, R2 ;  /* 0x0000000a050b7224 */ /* 0x000fe200078e0202 */
[----:B------:R-:W-:Y:S01]  /*2b10*/  IABS R10, R4 ;  /* 0x00000004000a7213 */ /* 0x000fe20000000000 */
[----:B------:R-:W-:-:S03]  /*2b20*/  IMAD R5, R13, R6, RZ ;  /* 0x000000060d057224 */ /* 0x000fc600078e02ff */
[----:B------:R-:W-:Y:S01]  /*2b30*/  IABS R2, R11 ;  /* 0x0000000b00027213 */ /* 0x000fe20000000000 */
[----:B------:R-:W-:Y:S02]  /*2b40*/  IMAD.MOV R10, RZ, RZ, -R10 ;  /* 0x000000ffff0a7224 */ /* 0x000fe400078e0a0a */
[----:B------:R-:W-:-:S04]  /*2b50*/  IMAD.HI.U32 R8, R9, R5, R8 ;  /* 0x0000000509087227 */ /* 0x000fc800078e0008 */
[----:B------:R-:W-:Y:S01]  /*2b60*/  IMAD.MOV.U32 R5, RZ, RZ, R2 ;  /* 0x000000ffff057224 */ /* 0x000fe200078e0002 */
[----:B------:R-:W-:-:S03]  /*2b70*/  MOV R2, R10 ;  /* 0x0000000a00027202 */ /* 0x000fc60000000f00 */
[----:B------:R-:W-:-:S04]  /*2b80*/  IMAD.HI.U32 R8, R8, R5, RZ ;  /* 0x0000000508087227 */ /* 0x000fc800078e00ff */
[----:B------:R-:W-:Y:S01]  /*2b90*/  IMAD R5, R8, R2, R5 ;  /* 0x0000000208057224 */ /* 0x000fe200078e0205 */
[----:B------:R-:W-:-:S04]  /*2ba0*/  LOP3.LUT R2, R11, R4, RZ, 0x3c, !PT ;  /* 0x000000040b027212 */ /* 0x000fc800078e3cff */
[----:B------:R-:W-:Y:S02]  /*2bb0*/  ISETP.GT.U32.AND P2, PT, R6, R5, PT ;  /* 0x000000050600720c */ /* 0x000fe40003f44070 */
[----:B------:R-:W-:-:S11]  /*2bc0*/  ISETP.GE.AND P1, PT, R2, RZ, PT ;  /* 0x000000ff0200720c */ /* 0x000fd60003f26270 */
[----:B------:R-:W-:Y:S01]  /*2bd0*/  @!P2 IMAD.IADD R5, R5, 0x1, -R6 ;  /* 0x000000010505a824 */ /* 0x000fe200078e0a06 */
[----:B------:R-:W-:Y:S02]  /*2be0*/  @!P2 IADD3 R8, PT, PT, R8, 0x1, RZ ;  /* 0x000000010808a810 */ /* 0x000fe40007ffe0ff */
[----:B------:R-:W-:Y:S02]  /*2bf0*/  ISETP.NE.AND P2, PT, R4, RZ, PT ;  /* 0x000000ff0400720c */ /* 0x000fe40003f45270 */
[----:B------:R-:W-:Y:S01]  /*2c00*/  ISETP.GE.U32.AND P0, PT, R5, R6, PT ;  /* 0x000000060500720c */ /* 0x000fe20003f06070 */
[C---:B------:R-:W-:Y:S02]  /*2c10*/  IMAD R6, R0.reuse, 0x4, R1 ;  /* 0x0000000400067824 */ /* 0x040fe400078e0201 */
[----:B------:R-:W-:-:S03]  /*2c20*/  VIADD R0, R0, 0x2 ;  /* 0x0000000200007836 */ /* 0x000fc60000000000 */
[----:B------:R1:W-:Y:S07]  /*2c30*/  STL [R6], R7 ;  /* 0x0000000706007387 */ /* 0x0003ee0000100800 */
[----:B------:R-:W-:-:S05]  /*2c40*/  @P0 VIADD R8, R8, 0x1 ;  /* 0x0000000108080836 */ /* 0x000fca0000000000 */
[----:B------:R-:W-:Y:S02]  /*2c50*/  @!P1 IADD3 R8, PT, PT, -R8, RZ, RZ ;  /* 0x000000ff08089210 */ /* 0x000fe40007ffe1ff */
[----:B------:R-:W-:-:S04]  /*2c60*/  @!P2 LOP3.LUT R8, RZ, R4, RZ, 0x33, !PT ;  /* 0x00000004ff08a212 */ /* 0x000fc800078e33ff */
[----:B------:R-:W-:Y:S01]  /*2c70*/  IADD3 R5, PT, PT, -R8, RZ, RZ ;  /* 0x000000ff08057210 */ /* 0x000fe20007ffe1ff */
[----:B------:R1:W-:Y:S04]  /*2c80*/  STL [R6+0x4], R8 ;  /* 0x0000040806007387 */ /* 0x0003e80000100800 */
[----:B------:R-:W-:-:S07]  /*2c90*/  IMAD R2, R4, R5, R11 ;  /* 0x0000000504027224 */ /* 0x000fce00078e020b */
.L_x_5:
[----:B------:R-:W-:Y:S05]  /*2ca0*/  BRA.U UP2, `(.L_x_3) ;  /* 0x0000000102747547 */ /* 0x000fea000b800000 */
[----:B0-----:R-:W0:Y:S02]  /*2cb0*/  LDC.64 R4, c[0x0][0x3a8] ;  /* 0x0000ea00ff047b82 */ /* 0x001e240000000a00 */
[----:B0-----:R-:W-:-:S05]  /*2cc0*/  IMAD.WIDE.U32 R4, R0, 0x4, R4 ;  /* 0x0000000400047825 */ /* 0x001fca00078e0004 */
[----:B------:R0:W2:Y:S01]  /*2cd0*/  LDG.E R13, desc[UR12][R4.64] ;  /* 0x0000000c040d7981 */ /* 0x0000a2000c1e1900 */
[----:B------:R-:W-:Y:S02]  /*2ce0*/  LEA R0, R0, R1, 0x2 ;  /* 0x0000000100007211 */ /* 0x000fe400078e10ff */
[----:B0-----:R-:W-:Y:S02]  /*2cf0*/  IABS R4, R2 ;  /* 0x0000000200047213 */ /* 0x001fe40000000000 */
[-C--:B--2---:R-:W-:Y:S02]  /*2d00*/  IABS R9, R13.reuse ;  /* 0x0000000d00097213 */ /* 0x084fe40000000000 */
[-C--:B------:R-:W-:Y:S02]  /*2d10*/  IABS R5, R13.reuse ;  /* 0x0000000d00057213 */ /* 0x080fe40000000000 */
[----:B-1----:R-:W0:Y:S01]  /*2d20*/  I2F.RP R8, R9 ;  /* 0x0000000900087306 */ /* 0x002e220000209400 */
[----:B------:R-:W-:-:S02]  /*2d30*/  LOP3.LUT R2, R2, R13, RZ, 0x3c, !PT ;  /* 0x0000000d02027212 */ /* 0x000fc400078e3cff */
[----:B------:R-:W-:Y:S02]  /*2d40*/  IMAD.MOV R5, RZ, RZ, -R5 ;  /* 0x000000ffff057224 */ /* 0x000fe400078e0a05 */
[----:B------:R-:W-:-:S03]  /*2d50*/  ISETP.GE.AND P1, PT, R2, RZ, PT ;  /* 0x000000ff0200720c */ /* 0x000fc60003f26270 */
[----:B0-----:R-:W0:Y:S02]  /*2d60*/  MUFU.RCP R8, R8 ;  /* 0x0000000800087308 */ /* 0x001e240000001000 */
[----:B0-----:R-:W-:-:S06]  /*2d70*/  IADD3 R6, PT, PT, R8, 0xffffffe, RZ ;  /* 0x0ffffffe08067810 */ /* 0x001fcc0007ffe0ff */
[----:B------:R0:W1:Y:S02]  /*2d80*/  F2I.FTZ.U32.TRUNC.NTZ R7, R6 ;  /* 0x0000000600077305 */ /* 0x000064000021f000 */
[----:B0-----:R-:W-:Y:S02]  /*2d90*/  HFMA2 R6, -RZ, RZ, 0, 0 ;  /* 0x00000000ff067431 */ /* 0x001fe400000001ff */
[----:B-1----:R-:W-:-:S04]  /*2da0*/  IMAD.MOV R10, RZ, RZ, -R7 ;  /* 0x000000ffff0a7224 */ /* 0x002fc800078e0a07 */
[----:B------:R-:W-:-:S04]  /*2db0*/  IMAD R11, R10, R9, RZ ;  /* 0x000000090a0b7224 */ /* 0x000fc800078e02ff */
[----:B------:R-:W-:-:S06]  /*2dc0*/  IMAD.HI.U32 R7, R7, R11, R6 ;  /* 0x0000000b07077227 */ /* 0x000fcc00078e0006 */
[----:B------:R-:W-:-:S04]  /*2dd0*/  IMAD.HI.U32 R7, R7, R4, RZ ;  /* 0x0000000407077227 */ /* 0x000fc800078e00ff */
[----:B------:R-:W-:-:S05]  /*2de0*/  IMAD R4, R7, R5, R4 ;  /* 0x0000000507047224 */ /* 0x000fca00078e0204 */
[----:B------:R-:W-:-:S13]  /*2df0*/  ISETP.GT.U32.AND P2, PT, R9, R4, PT ;  /* 0x000000040900720c */ /* 0x000fda0003f44070 */
[-C--:B------:R-:W-:Y:S01]  /*2e00*/  @!P2 IADD3 R4, PT, PT, R4, -R9.reuse, RZ ;  /* 0x800000090404a210 */ /* 0x080fe20007ffe0ff */
[----:B------:R-:W-:Y:S01]  /*2e10*/  @!P2 VIADD R7, R7, 0x1 ;  /* 0x000000010707a836 */ /* 0x000fe20000000000 */
[----:B------:R-:W-:Y:S02]  /*2e20*/  ISETP.NE.AND P2, PT, R13, RZ, PT ;  /* 0x000000ff0d00720c */ /* 0x000fe40003f45270 */
[----:B------:R-:W-:-:S13]  /*2e30*/  ISETP.GE.U32.AND P0, PT, R4, R9, PT ;  /* 0x000000090400720c */ /* 0x000fda0003f06070 */
[----:B------:R-:W-:-:S05]  /*2e40*/  @P0 IADD3 R7, PT, PT, R7, 0x1, RZ ;  /* 0x0000000107070810 */ /* 0x000fca0007ffe0ff */
[----:B------:R-:W-:Y:S01]  /*2e50*/  @!P1 IMAD.MOV R7, RZ, RZ, -R7 ;  /* 0x000000ffff079224 */ /* 0x000fe200078e0a07 */
[----:B------:R-:W-:-:S05]  /*2e60*/  @!P2 LOP3.LUT R7, RZ, R13, RZ, 0x33, !PT ;  /* 0x0000000dff07a212 */ /* 0x000fca00078e33ff */
[----:B------:R2:W-:Y:S02]  /*2e70*/  STL [R0], R7 ;  /* 0x0000000700007387 */ /* 0x0005e40000100800 */
.L_x_3:
[----:B------:R-:W3:Y:S01]  /*2e80*/  LDCU UR6, c[0x0][0x39c] ;  /* 0x00007380ff0677ac */ /* 0x000ee20008000800 */
[----:B------:R-:W-:Y:S01]  /*2e90*/  IMAD.MOV.U32 R2, RZ, RZ, RZ ;  /* 0x000000ffff027224 */ /* 0x000fe200078e00ff */
[----:B---3--:R-:W-:Y:S02]  /*2ea0*/  UISETP.GE.U32.AND UP2, UPT, UR6, 0x10, UPT ;  /* 0x000000100600788c */ /* 0x008fe4000bf46070 */
[----:B------:R-:W-:-:S04]  /*2eb0*/  ULOP3.LUT UR7, UR6, 0xf, URZ, 0xc0, !UPT ;  /* 0x0000000f06077892 */ /* 0x000fc8000f8ec0ff */
[----:B------:R-:W-:-:S03]  /*2ec0*/  UISETP.NE.AND UP1, UPT, UR7, URZ, UPT ;  /* 0x000000ff0700728c */ /* 0x000fc6000bf25270 */
[----:B------:R-:W-:Y:S08]  /*2ed0*/  BRA.U !UP2, `(.L_x_6) ;  /* 0x000000050a3c7547 */ /* 0x000ff0000b800000 */
[----:B------:R-:W3:Y:S01]  /*2ee0*/  LDCU.64 UR4, c[0x0][0x3a0] ;  /* 0x00007400ff0477ac */ /* 0x000ee20008000a00 */
[----:B--2---:R-:W-:Y:S01]  /*2ef0*/  IADD3 R0, PT, PT, R1, 0x2c, RZ ;  /* 0x0000002c01007810 */ /* 0x004fe20007ffe0ff */
[----:B------:R-:W-:-:S04]  /*2f00*/  ULOP3.LUT UR9, UR6, 0x7ffffff0, URZ, 0xc0, !UPT ;  /* 0x7ffffff006097892 */ /* 0x000fc8000f8ec0ff */
[----:B------:R-:W-:Y:S02]  /*2f10*/  UIADD3 UR10, UPT, UPT, -UR9, URZ, URZ ;  /* 0x000000ff090a7290 */ /* 0x000fe4000fffe1ff */
[----:B------:R-:W-:Y:S01]  /*2f20*/  IMAD.U32 R2, RZ, RZ, UR9 ;  /* 0x00000009ff027e24 */ /* 0x000fe2000f8e00ff */
[----:B---3--:R-:W-:-:S04]  /*2f30*/  UIADD3 UR4, UP3, UPT, UR4, 0x20, URZ ;  /* 0x0000002004047890 */ /* 0x008fc8000ff7e0ff */
[----:B------:R-:W-:Y:S02]  /*2f40*/  UIADD3.X UR5, UPT, UPT, URZ, UR5, URZ, UP3, !UPT ;  /* 0x00000005ff057290 */ /* 0x000fe40009ffe4ff */
[----:B0-----:R-:W-:-:S04]  /*2f50*/  MOV R4, UR4 ;  /* 0x0000000400047c02 */ /* 0x001fc80008000f00 */
[----:B------:R-:W-:-:S07]  /*2f60*/  IMAD.U32 R5, RZ, RZ, UR5 ;  /* 0x00000005ff057e24 */ /* 0x000fce000f8e00ff */
.L_x_7:
[----:B-1----:R-:W2:Y:S04]  /*2f70*/  LDG.E R6, desc[UR12][R4.64+-0x20] ;  /* 0xffffe00c04067981 */ /* 0x002ea8000c1e1900 */
[----:B------:R-:W3:Y:S04]  /*2f80*/  LDG.E R8, desc[UR12][R4.64+-0x1c] ;  /* 0xffffe40c04087981 */ /* 0x000ee8000c1e1900 */
[----:B------:R-:W4:Y:S04]  /*2f90*/  LDG.E R10, desc[UR12][R4.64+-0x18] ;  /* 0xffffe80c040a7981 */ /* 0x000f28000c1e1900 */
[----:B------:R-:W5:Y:S04]  /*2fa0*/  LDG.E R12, desc[UR12][R4.64+-0x14] ;  /* 0xffffec0c040c7981 */ /* 0x000f68000c1e1900 */
[----:B------:R-:W5:Y:S01]  /*2fb0*/  LDG.E R14, desc[UR12][R4.64+-0x10] ;  /* 0xfffff00c040e7981 */ /* 0x000f62000c1e1900 */
[----:B--2---:R-:W-:-:S05]  /*2fc0*/  LEA R6, R6, R1, 0x2 ;  /* 0x0000000106067211 */ /* 0x004fca00078e10ff */
[----:B------:R-:W2:Y:S01]  /*2fd0*/  LDL R7, [R6] ;  /* 0x0000000006077983 */ /* 0x000ea20000100800 */
[--C-:B---3--:R-:W-:Y:S01]  /*2fe0*/  IMAD R8, R8, 0x4, R1.reuse ;  /* 0x0000000408087824 */ /* 0x108fe200078e0201 */
[-C--:B----4-:R-:W-:Y:S01]  /*2ff0*/  LEA R10, R10, R1.reuse, 0x2 ;  /* 0x000000010a0a7211 */ /* 0x090fe200078e10ff */
[--C-:B-----5:R-:W-:Y:S01]  /*3000*/  IMAD R12, R12, 0x4, R1.reuse ;  /* 0x000000040c0c7824 */ /* 0x120fe200078e0201 */
[----:B------:R-:W3:Y:S04]  /*3010*/  LDG.E R6, desc[UR12][R4.64+-0xc] ;  /* 0xfffff40c04067981 */ /* 0x000ee8000c1e1900 */
[----:B--2---:R0:W-:Y:S04]  /*3020*/  STL [R0+-0x20], R7 ;  /* 0xffffe00700007387 */ /* 0x0041e80000100800 */
[----:B------:R-:W2:Y:S01]  /*3030*/  LDL R9, [R8] ;  /* 0x0000000008097983 */ /* 0x000ea20000100800 */
[----:B------:R-:W-:Y:S01]  /*3040*/  LEA R14, R14, R1, 0x2 ;  /* 0x000000010e0e7211 */ /* 0x000fe200078e10ff */
[----:B---3--:R-:W-:-:S02]  /*3050*/  IMAD R6, R6, 0x4, R1 ;  /* 0x0000000406067824 */ /* 0x008fc400078e0201 */
[----:B------:R-:W3:Y:S04]  /*3060*/  LDG.E R8, desc[UR12][R4.64+-0x8] ;  /* 0xfffff80c04087981 */ /* 0x000ee8000c1e1900 */
[----:B--2---:R1:W-:Y:S04]  /*3070*/  STL [R0+-0x1c], R9 ;  /* 0xffffe40900007387 */ /* 0x0043e80000100800 */
[----:B------:R-:W2:Y:S01]  /*3080*/  LDL R11, [R10] ;  /* 0x000000000a0b7983 */ /* 0x000ea20000100800 */
[----:B---3--:R-:W-:-:S03]  /*3090*/  LEA R8, R8, R1, 0x2 ;  /* 0x0000000108087211 */ /* 0x008fc600078e10ff */
[----:B------:R-:W3:Y:S04]  /*30a0*/  LDG.E R10, desc[UR12][R4.64+-0x4] ;  /* 0xfffffc0c040a7981 */ /* 0x000ee8000c1e1900 */
[----:B--2---:R2:W-:Y:S04]  /*30b0*/  STL [R0+-0x18], R11 ;  /* 0xffffe80b00007387 */ /* 0x0045e80000100800 */
[----:B------:R-:W4:Y:S01]  /*30c0*/  LDL R13, [R12] ;  /* 0x000000000c0d7983 */ /* 0x000f220000100800 */
[----:B---3--:R-:W-:-:S03]  /*30d0*/  IMAD R10, R10, 0x4, R1 ;  /* 0x000000040a0a7824 */ /* 0x008fc600078e0201 */
[----:B------:R-:W3:Y:S04]  /*30e0*/  LDG.E R12, desc[UR12][R4.64] ;  /* 0x0000000c040c7981 */ /* 0x000ee8000c1e1900 */
[----:B----4-:R4:W-:Y:S04]  /*30f0*/  STL [R0+-0x14], R13 ;  /* 0xffffec0d00007387 */ /* 0x0109e80000100800 */
[----:B0-----:R-:W5:Y:S01]  /*3100*/  LDL R7, [R14] ;  /* 0x000000000e077983 */ /* 0x001f620000100800 */
[----:B---3--:R-:W-:-:S03]  /*3110*/  LEA R12, R12, R1, 0x2 ;  /* 0x000000010c0c7211 */ /* 0x008fc600078e10ff */
[----:B------:R-:W3:Y:S04]  /*3120*/  LDG.E R14, desc[UR12][R4.64+0x4] ;  /* 0x0000040c040e7981 */ /* 0x000ee8000c1e1900 */
[----:B-----5:R0:W-:Y:S04]  /*3130*/  STL [R0+-0x10], R7 ;  /* 0xfffff00700007387 */ /* 0x0201e80000100800 */
[----:B-1----:R-:W5:Y:S01]  /*3140*/  LDL R9, [R6] ;  /* 0x0000000006097983 */ /* 0x002f620000100800 */
[----:B---3--:R-:W-:-:S03]  /*3150*/  IMAD R14, R14, 0x4, R1 ;  /* 0x000000040e0e7824 */ /* 0x008fc600078e0201 */
[----:B------:R-:W3:Y:S04]  /*3160*/  LDG.E R6, desc[UR12][R4.64+0x8] ;  /* 0x0000080c04067981 */ /* 0x000ee8000c1e1900 */
[----:B-----5:R1:W-:Y:S04]  /*3170*/  STL [R0+-0xc], R9 ;  /* 0xfffff40900007387 */ /* 0x0203e80000100800 */
[----:B--2---:R-:W2:Y:S01]  /*3180*/  LDL R11, [R8] ;  /* 0x00000000080b7983 */ /* 0x004ea20000100800 */
[----:B---3--:R-:W-:-:S03]  /*3190*/  LEA R6, R6, R1, 0x2 ;  /* 0x0000000106067211 */ /* 0x008fc600078e10ff */
[----:B------:R-:W3:Y:S04]  /*31a0*/  LDG.E R8, desc[UR12][R4.64+0xc] ;  /* 0x00000c0c04087981 */ /* 0x000ee8000c1e1900 */
[----:B--2---:R2:W-:Y:S04]  /*31b0*/  STL [R0+-0x8], R11 ;  /* 0xfffff80b00007387 */ /* 0x0045e80000100800 */
[----:B----4-:R-:W4:Y:S01]  /*31c0*/  LDL R13, [R10] ;  /* 0x000000000a0d7983 */ /* 0x010f220000100800 */
[----:B---3--:R-:W-:-:S03]  /*31d0*/  IMAD R8, R8, 0x4, R1 ;  /* 0x0000000408087824 */ /* 0x008fc600078e0201 */
[----:B------:R-:W3:Y:S04]  /*31e0*/  LDG.E R10, desc[UR12][R4.64+0x10] ;  /* 0x0000100c040a7981 */ /* 0x000ee8000c1e1900 */
[----:B----4-:R4:W-:Y:S04]  /*31f0*/  STL [R0+-0x4], R13 ;  /* 0xfffffc0d00007387 */ /* 0x0109e80000100800 */
[----:B0-----:R-:W5:Y:S01]  /*3200*/  LDL R7, [R12] ;  /* 0x000000000c077983 */ /* 0x001f620000100800 */
[----:B---3--:R-:W-:-:S03]  /*3210*/  LEA R10, R10, R1, 0x2 ;  /* 0x000000010a0a7211 */ /* 0x008fc600078e10ff */
[----:B------:R-:W3:Y:S04]  /*3220*/  LDG.E R12, desc[UR12][R4.64+0x14] ;  /* 0x0000140c040c7981 */ /* 0x000ee8000c1e1900 */
[----:B-----5:R0:W-:Y:S04]  /*3230*/  STL [R0], R7 ;  /* 0x0000000700007387 */ /* 0x0201e80000100800 */
[----:B-1----:R-:W5:Y:S01]  /*3240*/  LDL R9, [R14] ;  /* 0x000000000e097983 */ /* 0x002f620000100800 */
[----:B---3--:R-:W-:-:S03]  /*3250*/  IMAD R12, R12, 0x4, R1 ;  /* 0x000000040c0c7824 */ /* 0x008fc600078e0201 */
[----:B------:R-:W3:Y:S04]  /*3260*/  LDG.E R14, desc[UR12][R4.64+0x18] ;  /* 0x0000180c040e7981 */ /* 0x000ee8000c1e1900 */
[----:B-----5:R1:W-:Y:S04]  /*3270*/  STL [R0+0x4], R9 ;  /* 0x0000040900007387 */ /* 0x0203e80000100800 */
[----:B--2---:R-:W2:Y:S01]  /*3280*/  LDL R11, [R6] ;  /* 0x00000000060b7983 */ /* 0x004ea20000100800 */
[----:B---3--:R-:W-:-:S03]  /*3290*/  LEA R14, R14, R1, 0x2 ;  /* 0x000000010e0e7211 */ /* 0x008fc600078e10ff */
[----:B------:R-:W3:Y:S04]  /*32a0*/  LDG.E R6, desc[UR12][R4.64+0x1c] ;  /* 0x00001c0c04067981 */ /* 0x000ee8000c1e1900 */
[----:B--2---:R2:W-:Y:S04]  /*32b0*/  STL [R0+0x8], R11 ;  /* 0x0000080b00007387 */ /* 0x0045e80000100800 */
[----:B----4-:R-:W4:Y:S04]  /*32c0*/  LDL R13, [R8] ;  /* 0x00000000080d7983 */ /* 0x010f280000100800 */
[----:B----4-:R4:W-:Y:S04]  /*32d0*/  STL [R0+0xc], R13 ;  /* 0x00000c0d00007387 */ /* 0x0109e80000100800 */
[----:B0-----:R-:W5:Y:S04]  /*32e0*/  LDL R7, [R10] ;  /* 0x000000000a077983 */ /* 0x001f680000100800 */
[----:B-----5:R-:W-:Y:S04]  /*32f0*/  STL [R0+0x10], R7 ;  /* 0x0000100700007387 */ /* 0x020fe80000100800 */
[----:B-1----:R-:W5:Y:S01]  /*3300*/  LDL R9, [R12] ;  /* 0x000000000c097983 */ /* 0x002f620000100800 */
[----:B---3--:R-:W-:-:S03]  /*3310*/  IMAD R6, R6, 0x4, R1 ;  /* 0x0000000406067824 */ /* 0x008fc600078e0201 */
[----:B-----5:R-:W-:Y:S04]  /*3320*/  STL [R0+0x14], R9 ;  /* 0x0000140900007387 */ /* 0x020fe80000100800 */
[----:B--2---:R-:W2:Y:S01]  /*3330*/  LDL R11, [R14] ;  /* 0x000000000e0b7983 */ /* 0x004ea20000100800 */
[----:B------:R-:W-:-:S04]  /*3340*/  UIADD3 UR10, UPT, UPT, UR10, 0x10, URZ ;  /* 0x000000100a0a7890 */ /* 0x000fc8000fffe0ff */
[----:B------:R-:W-:Y:S01]  /*3350*/  UISETP.NE.AND UP3, UPT, UR10, URZ, UPT ;  /* 0x000000ff0a00728c */ /* 0x000fe2000bf65270 */
[----:B--2---:R-:W-:Y:S04]  /*3360*/  STL [R0+0x18], R11 ;  /* 0x0000180b00007387 */ /* 0x004fe80000100800 */
[----:B----4-:R-:W2:Y:S01]  /*3370*/  LDL R13, [R6] ;  /* 0x00000000060d7983 */ /* 0x010ea20000100800 */
[----:B------:R-:W-:-:S04]  /*3380*/  IADD3 R4, P0, PT, R4, 0x40, RZ ;  /* 0x0000004004047810 */ /* 0x000fc80007f1e0ff */
[----:B------:R-:W-:Y:S01]  /*3390*/  IADD3.X R5, PT, PT, RZ, R5, RZ, P0, !PT ;  /* 0x00000005ff057210 */ /* 0x000fe200007fe4ff */
[----:B--2---:R0:W-:Y:S02]  /*33a0*/  STL [R0+0x1c], R13 ;  /* 0x00001c0d00007387 */ /* 0x0041e40000100800 */
[----:B0-----:R-:W-:Y:S01]  /*33b0*/  VIADD R0, R0, 0x40 ;  /* 0x0000004000007836 */ /* 0x001fe20000000000 */
[----:B------:R-:W-:Y:S06]  /*33c0*/  BRA.U UP3, `(.L_x_7) ;  /* 0xfffffff903e87547 */ /* 0x000fec000b83ffff */
.L_x_6:
[----:B--2---:R-:W-:Y:S01]  /*33d0*/  IADD3 R0, PT, PT, R1, 0xc, RZ ;  /* 0x0000000c01007810 */ /* 0x004fe20007ffe0ff */
[----:B------:R-:W-:Y:S06]  /*33e0*/  BRA.U !UP1, `(.L_x_8) ;  /* 0x0000000509387547 */ /* 0x000fec000b800000 */
[----:B------:R-:W-:-:S09]  /*33f0*/  UISETP.GE.U32.AND UP3, UPT, UR7, 0x8, UPT ;  /* 0x000000080700788c */ /* 0x000fd2000bf66070 */
[----:B------:R-:W-:Y:S05]  /*3400*/  BRA.U !UP3, `(.L_x_9) ;  /* 0x000000010b907547 */ /* 0x000fea000b800000 */
[----:B0-----:R-:W0:Y:S02]  /*3410*/  LDC.64 R4, c[0x0][0x3a0] ;  /* 0x0000e800ff047b82 */ /* 0x001e240000000a00 */
[----:B0-----:R-:W-:-:S05]  /*3420*/  IMAD.WIDE.U32 R4, R2, 0x4, R4 ;  /* 0x0000000402047825 */ /* 0x001fca00078e0004 */
[----:B-1----:R-:W2:Y:S04]  /*3430*/  LDG.E R6, desc[UR12][R4.64] ;  /* 0x0000000c04067981 */ /* 0x002ea8000c1e1900 */
[----:B------:R-:W3:Y:S01]  /*3440*/  LDG.E R8, desc[UR12][R4.64+0x4] ;  /* 0x0000040c04087981 */ /* 0x000ee2000c1e1900 */
[----:B------:R-:W-:-:S03]  /*3450*/  LEA R7, R2, R1, 0x2 ;  /* 0x0000000102077211 */ /* 0x000fc600078e10ff */
[----:B------:R-:W4:Y:S04]  /*3460*/  LDG.E R10, desc[UR12][R4.64+0x8] ;  /* 0x0000080c040a7981 */ /* 0x000f28000c1e1900 */
[----:B------:R-:W5:Y:S04]  /*3470*/  LDG.E R12, desc[UR12][R4.64+0xc] ;  /* 0x00000c0c040c7981 */ /* 0x000f68000c1e1900 */
[----:B------:R-:W5:Y:S01]  /*3480*/  LDG.E R14, desc[UR12][R4.64+0x10] ;  /* 0x0000100c040e7981 */ /* 0x000f62000c1e1900 */
[----:B--2---:R-:W-:-:S06]  /*3490*/  IMAD R6, R6, 0x4, R1 ;  /* 0x0000000406067824 */ /* 0x004fcc00078e0201 */
[----:B------:R-:W2:Y:S01]  /*34a0*/  LDL R6, [R6] ;  /* 0x0000000006067983 */ /* 0x000ea20000100800 */
[--C-:B---3--:R-:W-:Y:S01]  /*34b0*/  IMAD R8, R8, 0x4, R1.reuse ;  /* 0x0000000408087824 */ /* 0x108fe200078e0201 */
[-C--:B----4-:R-:W-:Y:S02]  /*34c0*/  LEA R10, R10, R1.reuse, 0x2 ;  /* 0x000000010a0a7211 */ /* 0x090fe400078e10ff */
[----:B--2---:R0:W-:Y:S04]  /*34d0*/  STL [R7+0xc], R6 ;  /* 0x00000c0607007387 */ /* 0x0041e80000100800 */
[----:B------:R-:W2:Y:S01]  /*34e0*/  LDL R8, [R8] ;  /* 0x0000000008087983 */ /* 0x000ea20000100800 */
[----:B-----5:R-:W-:Y:S01]  /*34f0*/  IMAD R12, R12, 0x4, R1 ;  /* 0x000000040c0c7824 */ /* 0x020fe200078e0201 */
[----:B------:R-:W-:-:S02]  /*3500*/  LEA R14, R14, R1, 0x2 ;  /* 0x000000010e0e7211 */ /* 0x000fc400078e10ff */
[----:B0-----:R-:W3:Y:S04]  /*3510*/  LDG.E R6, desc[UR12][R4.64+0x14] ;  /* 0x0000140c04067981 */ /* 0x001ee8000c1e1900 */
[----:B--2---:R0:W-:Y:S04]  /*3520*/  STL [R7+0x10], R8 ;  /* 0x0000100807007387 */ /* 0x0041e80000100800 */
[----:B------:R-:W2:Y:S01]  /*3530*/  LDL R10, [R10] ;  /* 0x000000000a0a7983 */ /* 0x000ea20000100800 */
[----:B---3--:R-:W-:-:S03]  /*3540*/  IMAD R6, R6, 0x4, R1 ;  /* 0x0000000406067824 */ /* 0x008fc600078e0201 */
[----:B0-----:R-:W3:Y:S04]  /*3550*/  LDG.E R8, desc[UR12][R4.64+0x18] ;  /* 0x0000180c04087981 */ /* 0x001ee8000c1e1900 */
[----:B--2---:R0:W-:Y:S04]  /*3560*/  STL [R7+0x14], R10 ;  /* 0x0000140a07007387 */ /* 0x0041e80000100800 */
[----:B------:R-:W2:Y:S01]  /*3570*/  LDL R12, [R12] ;  /* 0x000000000c0c7983 */ /* 0x000ea20000100800 */
[----:B---3--:R-:W-:-:S03]  /*3580*/  LEA R8, R8, R1, 0x2 ;  /* 0x0000000108087211 */ /* 0x008fc600078e10ff */
[----:B0-----:R-:W3:Y:S04]  /*3590*/  LDG.E R10, desc[UR12][R4.64+0x1c] ;  /* 0x00001c0c040a7981 */ /* 0x001ee8000c1e1900 */
[----:B--2---:R2:W-:Y:S04]  /*35a0*/  STL [R7+0x18], R12 ;  /* 0x0000180c07007387 */ /* 0x0045e80000100800 */
[----:B------:R-:W4:Y:S04]  /*35b0*/  LDL R14, [R14] ;  /* 0x000000000e0e7983 */ /* 0x000f280000100800 */
[----:B----4-:R2:W-:Y:S04]  /*35c0*/  STL [R7+0x1c], R14 ;  /* 0x00001c0e07007387 */ /* 0x0105e80000100800 */
[----:B------:R-:W4:Y:S01]  /*35d0*/  LDL R6, [R6] ;  /* 0x0000000006067983 */ /* 0x000f220000100800 */
[----:B---3--:R-:W-:-:S03]  /*35e0*/  IMAD R10, R10, 0x4, R1 ;  /* 0x000000040a0a7824 */ /* 0x008fc600078e0201 */
[----:B----4-:R2:W-:Y:S04]  /*35f0*/  STL [R7+0x20], R6 ;  /* 0x0000200607007387 */ /* 0x0105e80000100800 */
[----:B------:R-:W3:Y:S04]  /*3600*/  LDL R8, [R8] ;  /* 0x0000000008087983 */ /* 0x000ee80000100800 */
[----:B---3--:R2:W-:Y:S04]  /*3610*/  STL [R7+0x24], R8 ;  /* 0x0000240807007387 */ /* 0x0085e80000100800 */
[----:B------:R-:W3:Y:S01]  /*3620*/  LDL R10, [R10] ;  /* 0x000000000a0a7983 */ /* 0x000ee20000100800 */
[----:B------:R-:W-:-:S03]  /*3630*/  IADD3 R2, PT, PT, R2, 0x8, RZ ;  /* 0x0000000802027810 */ /* 0x000fc60007ffe0ff */
[----:B---3--:R2:W-:Y:S04]  /*3640*/  STL [R7+0x28], R10 ;  /* 0x0000280a07007387 */ /* 0x0085e80000100800 */
.L_x_9:
[----:B------:R-:W-:Y:S05]  /*3650*/  BRA.U !UP0, `(.L_x_8) ;  /* 0x00000001089c7547 */ /* 0x000fea000b800000 */
[----:B------:R-:W-:Y:S02]  /*3660*/  UISETP.GE.U32.AND UP3, UPT, UR8, 0x4, UPT ;  /* 0x000000040800788c */ /* 0x000fe4000bf66070 */
[----:B------:R-:W-:-:S04]  /*3670*/  ULOP3.LUT UR4, UR6, 0x3, URZ, 0xc0, !UPT ;  /* 0x0000000306047892 */ /* 0x000fc8000f8ec0ff */
[----:B------:R-:W-:-:S03]  /*3680*/  UISETP.NE.AND UP4, UPT, UR4, URZ, UPT ;  /* 0x000000ff0400728c */ /* 0x000fc6000bf85270 */
[----:B------:R-:W-:Y:S08]  /*3690*/  BRA.U !UP3, `(.L_x_10) ;  /* 0x000000010b507547 */ /* 0x000ff0000b800000 */
[----:B0-----:R-:W0:Y:S02]  /*36a0*/  LDC.64 R4, c[0x0][0x3a0] ;  /* 0x0000e800ff047b82 */ /* 0x001e240000000a00 */
[----:B0-----:R-:W-:-:S05]  /*36b0*/  IMAD.WIDE.U32 R4, R2, 0x4, R4 ;  /* 0x0000000402047825 */ /* 0x001fca00078e0004 */
[----:B-12---:R-:W2:Y:S04]  /*36c0*/  LDG.E R6, desc[UR12][R4.64] ;  /* 0x0000000c04067981 */ /* 0x006ea8000c1e1900 */
[----:B------:R-:W3:Y:S01]  /*36d0*/  LDG.E R8, desc[UR12][R4.64+0x4] ;  /* 0x0000040c04087981 */ /* 0x000ee2000c1e1900 */
[----:B------:R-:W-:-:S03]  /*36e0*/  LEA R10, R2, R1, 0x2 ;  /* 0x00000001020a7211 */ /* 0x000fc600078e10ff */
[----:B------:R-:W4:Y:S01]  /*36f0*/  LDG.E R12, desc[UR12][R4.64+0xc] ;  /* 0x00000c0c040c7981 */ /* 0x000f22000c1e1900 */
[----:B--2---:R-:W-:-:S06]  /*3700*/  IMAD R6, R6, 0x4, R1 ;  /* 0x0000000406067824 */ /* 0x004fcc00078e0201 */
[----:B------:R-:W2:Y:S01]  /*3710*/  LDL R6, [R6] ;  /* 0x0000000006067983 */ /* 0x000ea20000100800 */
[----:B---3--:R-:W-:-:S03]  /*3720*/  IMAD R7, R8, 0x4, R1 ;  /* 0x0000000408077824 */ /* 0x008fc600078e0201 */
[----:B------:R-:W3:Y:S04]  /*3730*/  LDG.E R8, desc[UR12][R4.64+0x8] ;  /* 0x0000080c04087981 */ /* 0x000ee8000c1e1900 */
[----:B--2---:R0:W-:Y:S04]  /*3740*/  STL [R10+0xc], R6 ;  /* 0x00000c060a007387 */ /* 0x0041e80000100800 */
[----:B------:R-:W2:Y:S01]  /*3750*/  LDL R7, [R7] ;  /* 0x0000000007077983 */ /* 0x000ea20000100800 */
[----:B---3--:R-:W-:Y:S01]  /*3760*/  LEA R8, R8, R1, 0x2 ;  /* 0x0000000108087211 */ /* 0x008fe200078e10ff */
[----:B----4-:R-:W-:-:S02]  /*3770*/  IMAD R9, R12, 0x4, R1 ;  /* 0x000000040c097824 */ /* 0x010fc400078e0201 */
[----:B--2---:R0:W-:Y:S04]  /*3780*/  STL [R10+0x10], R7 ;  /* 0x000010070a007387 */ /* 0x0041e80000100800 */
[----:B------:R-:W2:Y:S04]  /*3790*/  LDL R8, [R8] ;  /* 0x0000000008087983 */ /* 0x000ea80000100800 */
[----:B--2---:R0:W-:Y:S04]  /*37a0*/  STL [R10+0x14], R8 ;  /* 0x000014080a007387 */ /* 0x0041e80000100800 */
[----:B------:R-:W2:Y:S01]  /*37b0*/  LDL R9, [R9] ;  /* 0x0000000009097983 */ /* 0x000ea20000100800 */
[----:B------:R-:W-:-:S03]  /*37c0*/  IADD3 R2, PT, PT, R2, 0x4, RZ ;  /* 0x0000000402027810 */ /* 0x000fc60007ffe0ff */
[----:B--2---:R0:W-:Y:S04]  /*37d0*/  STL [R10+0x18], R9 ;  /* 0x000018090a007387 */ /* 0x0041e80000100800 */
.L_x_10:
[----:B------:R-:W-:Y:S05]  /*37e0*/  BRA.U !UP4, `(.L_x_8) ;  /* 0x000000010c387547 */ /* 0x000fea000b800000 */
[----:B0-----:R-:W0:Y:S01]  /*37f0*/  LDC.64 R4, c[0x0][0x3a0] ;  /* 0x0000e800ff047b82 */ /* 0x001e220000000a00 */
[C---:B-12---:R-:W-:Y:S01]  /*3800*/  IMAD R7, R2.reuse, 0x4, R0 ;  /* 0x0000000402077824 */ /* 0x046fe200078e0200 */
[----:B------:R-:W-:Y:S01]  /*3810*/  UIADD3 UR4, UPT, UPT, -UR4, URZ, URZ ;  /* 0x000000ff04047290 */ /* 0x000fe2000fffe1ff */
[----:B0-----:R-:W-:-:S11]  /*3820*/  IMAD.WIDE.U32 R4, R2, 0x4, R4 ;  /* 0x0000000402047825 */ /* 0x001fd600078e0004 */
.L_x_11:
[----:B------:R-:W2:Y:S01]  /*3830*/  LDG.E R2, desc[UR12][R4.64] ;  /* 0x0000000c04027981 */ /* 0x000ea2000c1e1900 */
[----:B------:R-:W-:Y:S01]  /*3840*/  UIADD3 UR4, UPT, UPT, UR4, 0x1, URZ ;  /* 0x0000000104047890 */ /* 0x000fe2000fffe0ff */
[----:B--2---:R-:W-:-:S06]  /*3850*/  IMAD R2, R2, 0x4, R1 ;  /* 0x0000000402027824 */ /* 0x004fcc00078e0201 */
[----:B------:R-:W2:Y:S01]  /*3860*/  LDL R2, [R2] ;  /* 0x0000000002027983 */ /* 0x000ea20000100800 */
[----:B------:R-:W-:Y:S01]  /*3870*/  UISETP.NE.AND UP3, UPT, UR4, URZ, UPT ;  /* 0x000000ff0400728c */ /* 0x000fe2000bf65270 */
[----:B------:R-:W-:-:S04]  /*3880*/  IADD3 R4, P0, PT, R4, 0x4, RZ ;  /* 0x0000000404047810 */ /* 0x000fc80007f1e0ff */
[----:B------:R-:W-:Y:S01]  /*3890*/  IADD3.X R5, PT, PT, RZ, R5, RZ, P0, !PT ;  /* 0x00000005ff057210 */ /* 0x000fe200007fe4ff */
[----:B--2---:R0:W-:Y:S02]  /*38a0*/  STL [R7], R2 ;  /* 0x0000000207007387 */ /* 0x0041e40000100800 */
[----:B0-----:R-:W-:Y:S01]  /*38b0*/  VIADD R7, R7, 0x4 ;  /* 0x0000000407077836 */ /* 0x001fe20000000000 */
[----:B------:R-:W-:Y:S06]  /*38c0*/  BRA.U UP3, `(.L_x_11) ;  /* 0xfffffffd03d87547 */ /* 0x000fec000b83ffff */
.L_x_8:
[----:B------:R-:W-:Y:S01]  /*38d0*/  MOV R2, RZ ;  /* 0x000000ff00027202 */ /* 0x000fe20000000f00 */
[----:B--2---:R-:W-:Y:S01]  /*38e0*/  IMAD.MOV.U32 R14, RZ, RZ, RZ ;  /* 0x000000ffff0e7224 */ /* 0x004fe200078e00ff */
[----:B------:R-:W-:Y:S06]  /*38f0*/  BRA.U !UP2, `(.L_x_12) ;  /* 0x000000050a007547 */ /* 0x000fec000b800000 */
[----:B------:R-:W2:Y:S01]  /*3900*/  LDCU.64 UR4, c[0x0][0x390] ;  /* 0x00007200ff0477ac */ /* 0x000ea20008000a00 */
[----:B01----:R-:W-:Y:S01]  /*3910*/  IADD3 R6, PT, PT, R1, 0x2c, RZ ;  /* 0x0000002c01067810 */ /* 0x003fe20007ffe0ff */
[----:B------:R-:W-:Y:S01]  /*3920*/  IMAD.MOV.U32 R14, RZ, RZ, RZ ;  /* 0x000000ffff0e7224 */ /* 0x000fe200078e00ff */
[----:B------:R-:W-:-:S04]  /*3930*/  ULOP3.LUT UR10, UR6, 0x7ffffff0, URZ, 0xc0, !UPT ;  /* 0x7ffffff0060a7892 */ /* 0x000fc8000f8ec0ff */
[----:B------:R-:W-:Y:S02]  /*3940*/  UIADD3 UR9, UPT, UPT, -UR10, URZ, URZ ;  /* 0x000000ff0a097290 */ /* 0x000fe4000fffe1ff */
[----:B------:R-:W-:Y:S01]  /*3950*/  MOV R2, UR10 ;  /* 0x0000000a00027c02 */ /* 0x000fe20008000f00 */
[----:B--2---:R-:W-:-:S04]  /*3960*/  UIADD3 UR4, UP2, UPT, UR4, 0x20, URZ ;  /* 0x0000002004047890 */ /* 0x004fc8000ff5e0ff */
[----:B------:R-:W-:Y:S02]  /*3970*/  UIADD3.X UR5, UPT, UPT, URZ, UR5, URZ, UP2, !UPT ;  /* 0x00000005ff057290 */ /* 0x000fe400097fe4ff */
[----:B------:R-:W-:-:S04]  /*3980*/  IMAD.U32 R4, RZ, RZ, UR4 ;  /* 0x00000004ff047e24 */ /* 0x000fc8000f8e00ff */
[----:B------:R-:W-:-:S07]  /*3990*/  MOV R5, UR5 ;  /* 0x0000000500057c02 */ /* 0x000fce0008000f00 */
.L_x_13:
[----:B------:R-:W2:Y:S04]  /*39a0*/  LDL R13, [R6+-0x20] ;  /* 0xffffe000060d7983 */ /* 0x000ea80000100800 */
[----:B------:R-:W2:Y:S04]  /*39b0*/  LDG.E R15, desc[UR12][R4.64+-0x20] ;  /* 0xffffe00c040f7981 */ /* 0x000ea8000c1e1900 */
[----:B------:R-:W3:Y:S04]  /*39c0*/  LDL R16, [R6+-0x1c] ;  /* 0xffffe40006107983 */ /* 0x000ee80000100800 */
[----:B------:R-:W3:Y:S04]  /*39d0*/  LDG.E R23, desc[UR12][R4.64+-0x1c] ;  /* 0xffffe40c04177981 */ /* 0x000ee8000c1e1900 */
[----:B------:R-:W4:Y:S04]  /*39e0*/  LDL R18, [R6+-0x18] ;  /* 0xffffe80006127983 */ /* 0x000f280000100800 */
[----:B------:R-:W4:Y:S04]  /*39f0*/  LDG.E R17, desc[UR12][R4.64+-0x18] ;  /* 0xffffe80c04117981 */ /* 0x000f28000c1e1900 */
[----:B------:R-:W5:Y:S04]  /*3a00*/  LDL R19, [R6+-0x14] ;  /* 0xffffec0006137983 */ /* 0x000f680000100800 */
[----:B------:R-:W5:Y:S04]  /*3a10*/  LDG.E R20, desc[UR12][R4.64+-0x14] ;  /* 0xffffec0c04147981 */ /* 0x000f68000c1e1900 */
        /* <DEDUP_REMOVED lines=8> */
[----:B------:R-:W5:Y:S01]  /*3aa0*/  LDL R24, [R6+0x18] ;  /* 0x0000180006187983 */ /* 0x000f620000100800 */
[----:B--2---:R-:W-:-:S03]  /*3ab0*/  IMAD R15, R13, R15, R14 ;  /* 0x0000000f0d0f7224 */ /* 0x004fc600078e020e */
[----:B------:R-:W2:Y:S04]  /*3ac0*/  LDL R13, [R6] ;  /* 0x00000000060d7983 */ /* 0x000ea80000100800 */
[----:B------:R-:W2:Y:S01]  /*3ad0*/  LDG.E R14, desc[UR12][R4.64] ;  /* 0x0000000c040e7981 */ /* 0x000ea2000c1e1900 */
[----:B---3--:R-:W-:-:S03]  /*3ae0*/  IMAD R23, R16, R23, R15 ;  /* 0x0000001710177224 */ /* 0x008fc600078e020f */
[----:B------:R-:W3:Y:S04]  /*3af0*/  LDL R15, [R6+0x4] ;  /* 0x00000400060f7983 */ /* 0x000ee80000100800 */
[----:B------:R-:W3:Y:S01]  /*3b00*/  LDG.E R16, desc[UR12][R4.64+0x4] ;  /* 0x0000040c04107981 */ /* 0x000ee2000c1e1900 */
[----:B----4-:R-:W-:-:S03]  /*3b10*/  IMAD R23, R18, R17, R23 ;  /* 0x0000001112177224 */ /* 0x010fc600078e0217 */
[----:B------:R-:W4:Y:S04]  /*3b20*/  LDL R17, [R6+0x8] ;  /* 0x0000080006117983 */ /* 0x000f280000100800 */
[----:B------:R-:W4:Y:S01]  /*3b30*/  LDG.E R18, desc[UR12][R4.64+0x8] ;  /* 0x0000080c04127981 */ /* 0x000f22000c1e1900 */
[----:B-----5:R-:W-:-:S03]  /*3b40*/  IMAD R23, R19, R20, R23 ;  /* 0x0000001413177224 */ /* 0x020fc600078e0217 */
[----:B------:R-:W5:Y:S04]  /*3b50*/  LDL R19, [R6+0xc] ;  /* 0x00000c0006137983 */ /* 0x000f680000100800 */
[----:B------:R-:W5:Y:S01]  /*3b60*/  LDG.E R20, desc[UR12][R4.64+0xc] ;  /* 0x00000c0c04147981 */ /* 0x000f62000c1e1900 */
[----:B------:R-:W-:-:S03]  /*3b70*/  IMAD R23, R21, R22, R23 ;  /* 0x0000001615177224 */ /* 0x000fc600078e0217 */
[----:B------:R-:W5:Y:S04]  /*3b80*/  LDL R21, [R6+0x10] ;  /* 0x0000100006157983 */ /* 0x000f680000100800 */
[----:B------:R-:W5:Y:S01]  /*3b90*/  LDG.E R22, desc[UR12][R4.64+0x10] ;  /* 0x0000100c04167981 */ /* 0x000f62000c1e1900 */
[----:B------:R-:W-:-:S03]  /*3ba0*/  IMAD R23, R11, R12, R23 ;  /* 0x0000000c0b177224 */ /* 0x000fc600078e0217 */
[----:B------:R-:W5:Y:S04]  /*3bb0*/  LDL R11, [R6+0x14] ;  /* 0x00001400060b7983 */ /* 0x000f680000100800 */
[----:B------:R-:W5:Y:S01]  /*3bc0*/  LDG.E R12, desc[UR12][R4.64+0x14] ;  /* 0x0000140c040c7981 */ /* 0x000f62000c1e1900 */
[----:B------:R-:W-:-:S03]  /*3bd0*/  IMAD R25, R10, R9, R23 ;  /* 0x000000090a197224 */ /* 0x000fc600078e0217 */
[----:B------:R-:W5:Y:S04]  /*3be0*/  LDG.E R9, desc[UR12][R4.64+0x18] ;  /* 0x0000180c04097981 */ /* 0x000f68000c1e1900 */
[----:B------:R-:W5:Y:S04]  /*3bf0*/  LDL R10, [R6+0x1c] ;  /* 0x00001c00060a7983 */ /* 0x000f680000100800 */
[----:B------:R0:W5:Y:S01]  /*3c00*/  LDG.E R23, desc[UR12][R4.64+0x1c] ;  /* 0x00001c0c04177981 */ /* 0x000162000c1e1900 */
[----:B------:R-:W-:Y:S01]  /*3c10*/  IMAD R7, R7, R8, R25 ;  /* 0x0000000807077224 */ /* 0x000fe200078e0219 */
[----:B------:R-:W-:-:S04]  /*3c20*/  UIADD3 UR9, UPT, UPT, UR9, 0x10, URZ ;  /* 0x0000001009097890 */ /* 0x000fc8000fffe0ff */
[----:B------:R-:W-:Y:S01]  /*3c30*/  UISETP.NE.AND UP2, UPT, UR9, URZ, UPT ;  /* 0x000000ff0900728c */ /* 0x000fe2000bf45270 */
[----:B0-----:R-:W-:Y:S02]  /*3c40*/  IADD3 R4, P0, PT, R4, 0x40, RZ ;  /* 0x0000004004047810 */ /* 0x001fe40007f1e0ff */
[----:B------:R-:W-:-:S03]  /*3c50*/  IADD3 R6, PT, PT, R6, 0x40, RZ ;  /* 0x0000004006067810 */ /* 0x000fc60007ffe0ff */
[----:B------:R-:W-:Y:S02]  /*3c60*/  IMAD.X R5, RZ, RZ, R5, P0 ;  /* 0x000000ffff057224 */ /* 0x000fe400000e0605 */
[----:B--2---:R-:W-:-:S04]  /*3c70*/  IMAD R7, R13, R14, R7 ;  /* 0x0000000e0d077224 */ /* 0x004fc800078e0207 */
[----:B---3--:R-:W-:-:S04]  /*3c80*/  IMAD R7, R15, R16, R7 ;  /* 0x000000100f077224 */ /* 0x008fc800078e0207 */
[----:B----4-:R-:W-:-:S04]  /*3c90*/  IMAD R7, R17, R18, R7 ;  /* 0x0000001211077224 */ /* 0x010fc800078e0207 */
[----:B-----5:R-:W-:-:S04]  /*3ca0*/  IMAD R7, R19, R20, R7 ;  /* 0x0000001413077224 */ /* 0x020fc800078e0207 */
[----:B------:R-:W-:-:S04]  /*3cb0*/  IMAD R7, R21, R22, R7 ;  /* 0x0000001615077224 */ /* 0x000fc800078e0207 */
[----:B------:R-:W-:-:S04]  /*3cc0*/  IMAD R7, R11, R12, R7 ;  /* 0x0000000c0b077224 */ /* 0x000fc800078e0207 */
[----:B------:R-:W-:-:S04]  /*3cd0*/  IMAD R7, R24, R9, R7 ;  /* 0x0000000918077224 */ /* 0x000fc800078e0207 */
[----:B------:R-:W-:Y:S01]  /*3ce0*/  IMAD R14, R10, R23, R7 ;  /* 0x000000170a0e7224 */ /* 0x000fe200078e0207 */
[----:B------:R-:W-:Y:S06]  /*3cf0*/  BRA.U UP2, `(.L_x_13) ;  /* 0xfffffffd02287547 */ /* 0x000fec000b83ffff */
.L_x_12:
[----:B------:R-:W-:Y:S05]  /*3d00*/  BRA.U !UP1, `(.L_x_14) ;  /* 0x0000000109f47547 */ /* 0x000fea000b800000 */
[----:B------:R-:W-:-:S09]  /*3d10*/  UISETP.GE.U32.AND UP1, UPT, UR7, 0x8, UPT ;  /* 0x000000080700788c */ /* 0x000fd2000bf26070 */
[----:B------:R-:W-:Y:S05]  /*3d20*/  BRA.U !UP1, `(.L_x_15) ;  /* 0x0000000109647547 */ /* 0x000fea000b800000 */
[----:B0-----:R-:W0:Y:S01]  /*3d30*/  LDC.64 R10, c[0x0][0x390] ;  /* 0x0000e400ff0a7b82 */ /* 0x001e220000000a00 */
[----:B------:R-:W-:-:S05]  /*3d40*/  IMAD R23, R2, 0x4, R1 ;  /* 0x0000000402177824 */ /* 0x000fca00078e0201 */
[----:B------:R-:W2:Y:S04]  /*3d50*/  LDL R13, [R23+0xc] ;  /* 0x00000c00170d7983 */ /* 0x000ea80000100800 */
[----:B-1----:R-:W3:Y:S04]  /*3d60*/  LDL.64 R8, [R23+0x10] ;  /* 0x0000100017087983 */ /* 0x002ee80000100a00 */
[----:B------:R-:W4:Y:S04]  /*3d70*/  LDL.64 R6, [R23+0x18] ;  /* 0x0000180017067983 */ /* 0x000f280000100a00 */
[----:B------:R-:W5:Y:S04]  /*3d80*/  LDL.64 R4, [R23+0x20] ;  /* 0x0000200017047983 */ /* 0x000f680000100a00 */
[----:B------:R-:W5:Y:S01]  /*3d90*/  LDL R21, [R23+0x28] ;  /* 0x0000280017157983 */ /* 0x000f620000100800 */
[----:B0-----:R-:W-:-:S05]  /*3da0*/  IMAD.WIDE.U32 R10, R2, 0x4, R10 ;  /* 0x00000004020a7825 */ /* 0x001fca00078e000a */
[----:B------:R-:W2:Y:S04]  /*3db0*/  LDG.E R15, desc[UR12][R10.64] ;  /* 0x0000000c0a0f7981 */ /* 0x000ea8000c1e1900 */
[----:B------:R-:W3:Y:S04]  /*3dc0*/  LDG.E R16, desc[UR12][R10.64+0x4] ;  /* 0x0000040c0a107981 */ /* 0x000ee8000c1e1900 */
[----:B------:R-:W4:Y:S04]  /*3dd0*/  LDG.E R17, desc[UR12][R10.64+0x8] ;  /* 0x0000080c0a117981 */ /* 0x000f28000c1e1900 */
[----:B------:R-:W5:Y:S04]  /*3de0*/  LDG.E R18, desc[UR12][R10.64+0xc] ;  /* 0x00000c0c0a127981 */ /* 0x000f68000c1e1900 */
[----:B------:R-:W5:Y:S04]  /*3df0*/  LDG.E R19, desc[UR12][R10.64+0x10] ;  /* 0x0000100c0a137981 */ /* 0x000f68000c1e1900 */
[----:B------:R-:W5:Y:S04]  /*3e00*/  LDG.E R20, desc[UR12][R10.64+0x14] ;  /* 0x0000140c0a147981 */ /* 0x000f68000c1e1900 */
[----:B------:R-:W5:Y:S04]  /*3e10*/  LDG.E R12, desc[UR12][R10.64+0x18] ;  /* 0x0000180c0a0c7981 */ /* 0x000f68000c1e1900 */
[----:B------:R-:W5:Y:S01]  /*3e20*/  LDG.E R22, desc[UR12][R10.64+0x1c] ;  /* 0x00001c0c0a167981 */ /* 0x000f62000c1e1900 */
[----:B------:R-:W-:Y:S01]  /*3e30*/  IADD3 R2, PT, PT, R2, 0x8, RZ ;  /* 0x0000000802027810 */ /* 0x000fe20007ffe0ff */
[----:B--2---:R-:W-:-:S04]  /*3e40*/  IMAD R13, R13, R15, R14 ;  /* 0x0000000f0d0d7224 */ /* 0x004fc800078e020e */
[----:B---3--:R-:W-:-:S04]  /*3e50*/  IMAD R8, R8, R16, R13 ;  /* 0x0000001008087224 */ /* 0x008fc800078e020d */
[----:B----4-:R-:W-:-:S04]  /*3e60*/  IMAD R9, R17, R9, R8 ;  /* 0x0000000911097224 */ /* 0x010fc800078e0208 */
[----:B-----5:R-:W-:-:S04]  /*3e70*/  IMAD R6, R6, R18, R9 ;  /* 0x0000001206067224 */ /* 0x020fc800078e0209 */
[----:B------:R-:W-:-:S04]  /*3e80*/  IMAD R7, R19, R7, R6 ;  /* 0x0000000713077224 */ /* 0x000fc800078e0206 */
[----:B------:R-:W-:-:S04]  /*3e90*/  IMAD R4, R4, R20, R7 ;  /* 0x0000001404047224 */ /* 0x000fc800078e0207 */
[----:B------:R-:W-:-:S04]  /*3ea0*/  IMAD R4, R12, R5, R4 ;  /* 0x000000050c047224 */ /* 0x000fc800078e0204 */
[----:B------:R-:W-:-:S07]  /*3eb0*/  IMAD R14, R21, R22, R4 ;  /* 0x00000016150e7224 */ /* 0x000fce00078e0204 */
.L_x_15:
[----:B------:R-:W-:Y:S05]  /*3ec0*/  BRA.U !UP0, `(.L_x_14) ;  /* 0x0000000108847547 */ /* 0x000fea000b800000 */
[----:B------:R-:W-:Y:S02]  /*3ed0*/  UISETP.GE.U32.AND UP0, UPT, UR8, 0x4, UPT ;  /* 0x000000040800788c */ /* 0x000fe4000bf06070 */
[----:B------:R-:W-:-:S04]  /*3ee0*/  ULOP3.LUT UR4, UR6, 0x3, URZ, 0xc0, !UPT ;  /* 0x0000000306047892 */ /* 0x000fc8000f8ec0ff */
[----:B------:R-:W-:-:S03]  /*3ef0*/  UISETP.NE.AND UP1, UPT, UR4, URZ, UPT ;  /* 0x000000ff0400728c */ /* 0x000fc6000bf25270 */
[----:B------:R-:W-:Y:S08]  /*3f00*/  BRA.U !UP0, `(.L_x_16) ;  /* 0x00000001083c7547 */ /* 0x000ff0000b800000 */
[----:B0-----:R-:W0:Y:S01]  /*3f10*/  LDC.64 R4, c[0x0][0x390] ;  /* 0x0000e400ff047b82 */ /* 0x001e220000000a00 */
[----:B-1----:R-:W-:-:S05]  /*3f20*/  IMAD R8, R2, 0x4, R1 ;  /* 0x0000000402087824 */ /* 0x002fca00078e0201 */
[----:B------:R-:W2:Y:S04]  /*3f30*/  LDL R9, [R8+0xc] ;  /* 0x00000c0008097983 */ /* 0x000ea80000100800 */
[----:B------:R-:W3:Y:S01]  /*3f40*/  LDL R13, [R8+0x18] ;  /* 0x00001800080d7983 */ /* 0x000ee20000100800 */
[----:B0-----:R-:W-:-:S03]  /*3f50*/  IMAD.WIDE.U32 R6, R2, 0x4, R4 ;  /* 0x0000000402067825 */ /* 0x001fc600078e0004 */
[----:B------:R-:W4:Y:S04]  /*3f60*/  LDL.64 R4, [R8+0x10] ;  /* 0x0000100008047983 */ /* 0x000f280000100a00 */
[----:B------:R-:W2:Y:S04]  /*3f70*/  LDG.E R10, desc[UR12][R6.64] ;  /* 0x0000000c060a7981 */ /* 0x000ea8000c1e1900 */
[----:B------:R-:W4:Y:S04]  /*3f80*/  LDG.E R11, desc[UR12][R6.64+0x4] ;  /* 0x0000040c060b7981 */ /* 0x000f28000c1e1900 */
[----:B------:R-:W5:Y:S04]  /*3f90*/  LDG.E R12, desc[UR12][R6.64+0x8] ;  /* 0x0000080c060c7981 */ /* 0x000f68000c1e1900 */
[----:B------:R-:W3:Y:S01]  /*3fa0*/  LDG.E R15, desc[UR12][R6.64+0xc] ;  /* 0x00000c0c060f7981 */ /* 0x000ee2000c1e1900 */
[----:B------:R-:W-:Y:S01]  /*3fb0*/  IADD3 R2, PT, PT, R2, 0x4, RZ ;  /* 0x0000000402027810 */ /* 0x000fe20007ffe0ff */
[----:B--2---:R-:W-:-:S04]  /*3fc0*/  IMAD R9, R9, R10, R14 ;  /* 0x0000000a09097224 */ /* 0x004fc800078e020e */
[----:B----4-:R-:W-:-:S04]  /*3fd0*/  IMAD R4, R4, R11, R9 ;  /* 0x0000000b04047224 */ /* 0x010fc800078e0209 */
[----:B-----5:R-:W-:-:S04]  /*3fe0*/  IMAD R4, R12, R5, R4 ;  /* 0x000000050c047224 */ /* 0x020fc800078e0204 */
[----:B---3--:R-:W-:-:S07]  /*3ff0*/  IMAD R14, R13, R15, R4 ;  /* 0x0000000f0d0e7224 */ /* 0x008fce00078e0204 */
.L_x_16:
[----:B------:R-:W-:Y:S05]  /*4000*/  BRA.U !UP1, `(.L_x_14) ;  /* 0x0000000109347547 */ /* 0x000fea000b800000 */
[----:B0-----:R-:W0:Y:S01]  /*4010*/  LDC.64 R4, c[0x0][0x390] ;  /* 0x0000e400ff047b82 */ /* 0x001e220000000a00 */
[----:B------:R-:W-:Y:S01]  /*4020*/  UIADD3 UR4, UPT, UPT, -UR4, URZ, URZ ;  /* 0x000000ff04047290 */ /* 0x000fe2000fffe1ff */
[----:B0-----:R-:W-:-:S04]  /*4030*/  IMAD.WIDE.U32 R4, R2, 0x4, R4 ;  /* 0x0000000402047825 */ /* 0x001fc800078e0004 */
[----:B------:R-:W-:-:S07]  /*4040*/  IMAD R2, R2, 0x4, R0 ;  /* 0x0000000402027824 */ /* 0x000fce00078e0200 */
.L_x_17:
[----:B-1----:R0:W2:Y:S04]  /*4050*/  LDL R7, [R2] ;  /* 0x0000000002077983 */ /* 0x0020a80000100800 */
[----:B------:R1:W2:Y:S01]  /*4060*/  LDG.E R0, desc[UR12][R4.64] ;  /* 0x0000000c04007981 */ /* 0x0002a2000c1e1900 */
[----:B------:R-:W-:Y:S01]  /*4070*/  UIADD3 UR4, UPT, UPT, UR4, 0x1, URZ ;  /* 0x0000000104047890 */ /* 0x000fe2000fffe0ff */
[----:B0-----:R-:W-:-:S03]  /*4080*/  VIADD R2, R2, 0x4 ;  /* 0x0000000402027836 */ /* 0x001fc60000000000 */
[----:B------:R-:W-:Y:S01]  /*4090*/  UISETP.NE.AND UP0, UPT, UR4, URZ, UPT ;  /* 0x000000ff0400728c */ /* 0x000fe2000bf05270 */
[----:B-1----:R-:W-:-:S04]  /*40a0*/  IADD3 R4, P0, PT, R4, 0x4, RZ ;  /* 0x0000000404047810 */ /* 0x002fc80007f1e0ff */
[----:B------:R-:W-:Y:S01]  /*40b0*/  IADD3.X R5, PT, PT, RZ, R5, RZ, P0, !PT ;  /* 0x00000005ff057210 */ /* 0x000fe200007fe4ff */
[----:B--2---:R-:W-:-:S03]  /*40c0*/  IMAD R14, R7, R0, R14 ;  /* 0x00000000070e7224 */ /* 0x004fc600078e020e */
[----:B------:R-:W-:Y:S05]  /*40d0*/  BRA.U UP0, `(.L_x_17) ;  /* 0xfffffffd00dc7547 */ /* 0x000fea000b83ffff */
.L_x_14:
[----:B------:R-:W-:-:S07]  /*40e0*/  SHF.R.S32.HI R15, RZ, 0x1f, R14 ;  /* 0x0000001fff0f7819 */ /* 0x000fce000001140e */
.L_x_0:
[----:B0-----:R-:W0:Y:S01]  /*40f0*/  LDC.64 R4, c[0x0][0x380] ;  /* 0x0000e000ff047b82 */ /* 0x001e220000000a00 */
[----:B------:R-:W2:Y:S01]  /*4100*/  LDCU.64 UR4, c[0x0][0x388] ;  /* 0x00007100ff0477ac */ /* 0x000ea20008000a00 */
[----:B0-----:R-:W-:-:S06]  /*4110*/  IMAD.WIDE R2, R3, 0x4, R4 ;  /* 0x0000000403027825 */ /* 0x001fcc00078e0204 */
[----:B------:R-:W3:Y:S01]  /*4120*/  LDG.E R3, desc[UR12][R2.64] ;  /* 0x0000000c02037981 */ /* 0x000ee2000c1e1900 */
[----:B--2---:R-:W-:-:S04]  /*4130*/  LEA R4, P0, R14, UR4, 0x2 ;  /* 0x000000040e047c11 */ /* 0x004fc8000f8010ff */
[----:B------:R-:W-:-:S05]  /*4140*/  LEA.HI.X R5, R14, UR5, R15, 0x2, P0 ;  /* 0x000000050e057c11 */ /* 0x000fca00080f140f */
[----:B---3--:R-:W-:Y:S01]  /*4150*/  STG.E desc[UR12][R4.64], R3 ;  /* 0x0000000304007986 */ /* 0x008fe2000c10190c */
[----:B------:R-:W-:Y:S05]  /*4160*/  EXIT ;  /* 0x000000000000794d */ /* 0x000fea0003800000 */
.L_x_18:
[----:B------:R-:W-:-:S00]  /*4170*/  BRA `(.L_x_18) ;  /* 0xfffffffc00fc7947 */ /* 0x000fc0000383ffff */
[----:B------:R-:W-:-:S00]  /*4180*/  NOP ;  /* 0x0000000000007918 */ /* 0x000fc00000000000 */
[----:B------:R-:W-:-:S00]  /*4190*/  NOP ;  /* 0x0000000000007918 */ /* 0x000fc00000000000 */
[----:B------:R-:W-:-:S00]  /*41a0*/  NOP ;  /* 0x0000000000007918 */ /* 0x000fc00000000000 */
[----:B------:R-:W-:-:S00]  /*41b0*/  NOP ;  /* 0x0000000000007918 */ /* 0x000fc00000000000 */
[----:B------:R-:W-:-:S00]  /*41c0*/  NOP ;  /* 0x0000000000007918 */ /* 0x000fc00000000000 */
[----:B------:R-:W-:-:S00]  /*41d0*/  NOP ;  /* 0x0000000000007918 */ /* 0x000fc00000000000 */
[----:B------:R-:W-:-:S00]  /*41e0*/  NOP ;  /* 0x0000000000007918 */ /* 0x000fc00000000000 */
[----:B------:R-:W-:-:S00]  /*41f0*/  NOP ;  /* 0x0000000000007918 */ /* 0x000fc00000000000 */
.L_x_19:


//--------------------- .nv.shared.reserved.0     --------------------------
	.section	.nv.shared.reserved.0,"aw",@nobits
	.weak		__nv_reservedSMEM_offset_0_alias
	.size		__nv_reservedSMEM_offset_0_alias, 0, 64
	.other		__nv_reservedSMEM_offset_0_alias,@"STO_CUDA_RESERVED_SHARED STV_DEFAULT"
__nv_reservedSMEM_offset_0_alias:
	.zero		0
	.zero		64


//--------------------- .nv.constant0._Z9TransposePiS_S_iiS_S_ --------------------------
	.section	.nv.constant0._Z9TransposePiS_S_iiS_S_,"a",@progbits
	.sectionflags	@""
	.align	4
.nv.constant0._Z9TransposePiS_S_iiS_S_:
	.zero		944


//--------------------- SYMBOLS --------------------------

	.type		.nv.reservedSmem.offset0,@object
	.size		.nv.reservedSmem.offset0,0x4
